//
// Generated by NVIDIA NVVM Compiler
//
// Compiler Build ID: CL-36424714
// Cuda compilation tools, release 13.0, V13.0.88
// Based on NVVM 20.0.0
//

.version 9.0
.target sm_100
.address_size 64

	// .globl	candidate6
// _ZZ10candidate6E15pad_temp_shared has been demoted
// _ZZ10candidate6E13kernel_shared has been demoted

.visible .entry candidate6(
	.param .u64 .ptr .align 1 candidate6_param_0,
	.param .u64 .ptr .align 1 candidate6_param_1,
	.param .u64 .ptr .align 1 candidate6_param_2
)
.maxntid 128
{
	.reg .pred 	%p<6>;
	.reg .b32 	%r<53>;
	.reg .b32 	%f<554>;
	.reg .b64 	%rd<16>;
	// demoted variable
	.shared .align 4 .b8 _ZZ10candidate6E15pad_temp_shared[4096];
	// demoted variable
	.shared .align 4 .b8 _ZZ10candidate6E13kernel_shared[16384];
	mov.u32 	%r12, %ctaid.x;
	mul.hi.u32 	%r13, %r12, -1840700269;
	shr.u32 	%r14, %r13, 2;
	mul.lo.s32 	%r1, %r14, 224;
	mul.lo.s32 	%r15, %r14, 7;
	sub.s32 	%r16, %r12, %r15;
	shl.b32 	%r2, %r16, 3;
	mov.b32 	%r50, 0;
	mov.pred 	%p5, -1;
	mov.f32 	%f522, 0f00000000;
	mov.u32 	%r18, %tid.x;
	mov.f32 	%f523, %f522;
	mov.f32 	%f524, %f522;
	mov.f32 	%f525, %f522;
	mov.f32 	%f526, %f522;
	mov.f32 	%f527, %f522;
	mov.f32 	%f528, %f522;
	mov.f32 	%f529, %f522;
	mov.f32 	%f530, %f522;
	mov.f32 	%f531, %f522;
	mov.f32 	%f532, %f522;
	mov.f32 	%f533, %f522;
	mov.f32 	%f534, %f522;
	mov.f32 	%f535, %f522;
	mov.f32 	%f536, %f522;
	mov.f32 	%f537, %f522;
	mov.f32 	%f538, %f522;
	mov.f32 	%f539, %f522;
	mov.f32 	%f540, %f522;
	mov.f32 	%f541, %f522;
	mov.f32 	%f542, %f522;
	mov.f32 	%f543, %f522;
	mov.f32 	%f544, %f522;
	mov.f32 	%f545, %f522;
	mov.f32 	%f546, %f522;
	mov.f32 	%f547, %f522;
	mov.f32 	%f548, %f522;
	mov.f32 	%f549, %f522;
	mov.f32 	%f550, %f522;
	mov.f32 	%f551, %f522;
	mov.f32 	%f552, %f522;
	mov.f32 	%f553, %f522;
$L__BB0_1:
	mov.pred 	%p1, %p5;
	ld.param.u64 	%rd14, [candidate6_param_1];
	ld.param.u64 	%rd13, [candidate6_param_0];
	and.b32  	%r19, %r18, 7;
	shl.b32 	%r20, %r18, 2;
	and.b32  	%r21, %r20, 28;
	mov.u32 	%r22, _ZZ10candidate6E15pad_temp_shared;
	add.s32 	%r23, %r21, %r22;
	add.s32 	%r51, %r23, 512;
	bar.sync 	0;
	shr.u32 	%r24, %r18, 5;
	mul.lo.s32 	%r25, %r24, 3136;
	or.b32  	%r26, %r25, %r19;
	add.s32 	%r27, %r26, %r1;
	add.s32 	%r28, %r27, %r2;
	shr.u32 	%r29, %r18, 3;
	and.b32  	%r30, %r29, 3;
	mad.lo.s32 	%r31, %r30, 56, %r28;
	mad.lo.s32 	%r32, %r50, 100352, %r31;
	cvta.to.global.u64 	%rd4, %rd13;
	mul.wide.u32 	%rd5, %r32, 4;
	add.s64 	%rd6, %rd4, %rd5;
	ld.global.nc.f32 	%f98, [%rd6];
	add.s32 	%r33, %r22, %r20;
	st.shared.f32 	[%r33], %f98;
	ld.global.nc.f32 	%f99, [%rd6+50176];
	st.shared.f32 	[%r33+512], %f99;
	ld.global.nc.f32 	%f100, [%rd6+100352];
	st.shared.f32 	[%r33+1024], %f100;
	ld.global.nc.f32 	%f101, [%rd6+150528];
	st.shared.f32 	[%r33+1536], %f101;
	ld.global.nc.f32 	%f102, [%rd6+200704];
	st.shared.f32 	[%r33+2048], %f102;
	ld.global.nc.f32 	%f103, [%rd6+250880];
	st.shared.f32 	[%r33+2560], %f103;
	ld.global.nc.f32 	%f104, [%rd6+301056];
	st.shared.f32 	[%r33+3072], %f104;
	ld.global.nc.f32 	%f105, [%rd6+351232];
	st.shared.f32 	[%r33+3584], %f105;
	shl.b32 	%r34, %r50, 5;
	shl.b32 	%r35, %r18, 1;
	and.b32  	%r36, %r35, 192;
	and.b32  	%r37, %r18, 31;
	or.b32  	%r38, %r36, %r37;
	add.s32 	%r39, %r38, %r34;
	cvta.to.global.u64 	%rd7, %rd14;
	mul.wide.u32 	%rd8, %r39, 4;
	add.s64 	%rd9, %rd7, %rd8;
	ld.global.nc.f32 	%f106, [%rd9];
	mov.u32 	%r40, _ZZ10candidate6E13kernel_shared;
	add.s32 	%r41, %r40, %r20;
	st.shared.f32 	[%r41], %f106;
	ld.global.nc.f32 	%f107, [%rd9+1024];
	st.shared.f32 	[%r41+512], %f107;
	ld.global.nc.f32 	%f108, [%rd9+2048];
	st.shared.f32 	[%r41+1024], %f108;
	ld.global.nc.f32 	%f109, [%rd9+3072];
	st.shared.f32 	[%r41+1536], %f109;
	ld.global.nc.f32 	%f110, [%rd9+4096];
	st.shared.f32 	[%r41+2048], %f110;
	ld.global.nc.f32 	%f111, [%rd9+5120];
	st.shared.f32 	[%r41+2560], %f111;
	ld.global.nc.f32 	%f112, [%rd9+6144];
	st.shared.f32 	[%r41+3072], %f112;
	ld.global.nc.f32 	%f113, [%rd9+7168];
	st.shared.f32 	[%r41+3584], %f113;
	ld.global.nc.f32 	%f114, [%rd9+8192];
	st.shared.f32 	[%r41+4096], %f114;
	ld.global.nc.f32 	%f115, [%rd9+9216];
	st.shared.f32 	[%r41+4608], %f115;
	ld.global.nc.f32 	%f116, [%rd9+10240];
	st.shared.f32 	[%r41+5120], %f116;
	ld.global.nc.f32 	%f117, [%rd9+11264];
	st.shared.f32 	[%r41+5632], %f117;
	ld.global.nc.f32 	%f118, [%rd9+12288];
	st.shared.f32 	[%r41+6144], %f118;
	ld.global.nc.f32 	%f119, [%rd9+13312];
	st.shared.f32 	[%r41+6656], %f119;
	ld.global.nc.f32 	%f120, [%rd9+14336];
	st.shared.f32 	[%r41+7168], %f120;
	ld.global.nc.f32 	%f121, [%rd9+15360];
	st.shared.f32 	[%r41+7680], %f121;
	ld.global.nc.f32 	%f122, [%rd9+16384];
	st.shared.f32 	[%r41+8192], %f122;
	ld.global.nc.f32 	%f123, [%rd9+17408];
	st.shared.f32 	[%r41+8704], %f123;
	ld.global.nc.f32 	%f124, [%rd9+18432];
	st.shared.f32 	[%r41+9216], %f124;
	ld.global.nc.f32 	%f125, [%rd9+19456];
	st.shared.f32 	[%r41+9728], %f125;
	ld.global.nc.f32 	%f126, [%rd9+20480];
	st.shared.f32 	[%r41+10240], %f126;
	ld.global.nc.f32 	%f127, [%rd9+21504];
	st.shared.f32 	[%r41+10752], %f127;
	ld.global.nc.f32 	%f128, [%rd9+22528];
	st.shared.f32 	[%r41+11264], %f128;
	ld.global.nc.f32 	%f129, [%rd9+23552];
	st.shared.f32 	[%r41+11776], %f129;
	ld.global.nc.f32 	%f130, [%rd9+24576];
	st.shared.f32 	[%r41+12288], %f130;
	ld.global.nc.f32 	%f131, [%rd9+25600];
	st.shared.f32 	[%r41+12800], %f131;
	ld.global.nc.f32 	%f132, [%rd9+26624];
	st.shared.f32 	[%r41+13312], %f132;
	ld.global.nc.f32 	%f133, [%rd9+27648];
	st.shared.f32 	[%r41+13824], %f133;
	ld.global.nc.f32 	%f134, [%rd9+28672];
	st.shared.f32 	[%r41+14336], %f134;
	ld.global.nc.f32 	%f135, [%rd9+29696];
	st.shared.f32 	[%r41+14848], %f135;
	ld.global.nc.f32 	%f136, [%rd9+30720];
	st.shared.f32 	[%r41+15360], %f136;
	ld.global.nc.f32 	%f137, [%rd9+31744];
	st.shared.f32 	[%r41+15872], %f137;
	bar.sync 	0;
	mov.b32 	%r52, 8192;
$L__BB0_2:
	ld.shared.f32 	%f138, [%r51+-512];
	mov.u32 	%r7, %tid.x;
	shr.u32 	%r8, %r7, 3;
	shl.b32 	%r42, %r8, 9;
	mov.u32 	%r43, _ZZ10candidate6E13kernel_shared;
	add.s32 	%r44, %r43, %r42;
	add.s32 	%r45, %r44, %r52;
	ld.shared.f32 	%f139, [%r45+-8192];
	fma.rn.f32 	%f140, %f138, %f139, %f553;
	ld.shared.f32 	%f141, [%r45];
	fma.rn.f32 	%f142, %f138, %f141, %f537;
	ld.shared.f32 	%f143, [%r45+-8064];
	fma.rn.f32 	%f144, %f138, %f143, %f549;
	ld.shared.f32 	%f145, [%r45+128];
	fma.rn.f32 	%f146, %f138, %f145, %f533;
	ld.shared.f32 	%f147, [%r45+-7936];
	fma.rn.f32 	%f148, %f138, %f147, %f545;
	ld.shared.f32 	%f149, [%r45+256];
	fma.rn.f32 	%f150, %f138, %f149, %f529;
	ld.shared.f32 	%f151, [%r45+-7808];
	fma.rn.f32 	%f152, %f138, %f151, %f541;
	ld.shared.f32 	%f153, [%r45+384];
	fma.rn.f32 	%f154, %f138, %f153, %f525;
	ld.shared.f32 	%f155, [%r51+-384];
	ld.shared.f32 	%f156, [%r45+-8188];
	fma.rn.f32 	%f157, %f155, %f156, %f140;
	ld.shared.f32 	%f158, [%r45+4];
	fma.rn.f32 	%f159, %f155, %f158, %f142;
	ld.shared.f32 	%f160, [%r45+-8060];
	fma.rn.f32 	%f161, %f155, %f160, %f144;
	ld.shared.f32 	%f162, [%r45+132];
	fma.rn.f32 	%f163, %f155, %f162, %f146;
	ld.shared.f32 	%f164, [%r45+-7932];
	fma.rn.f32 	%f165, %f155, %f164, %f148;
	ld.shared.f32 	%f166, [%r45+260];
	fma.rn.f32 	%f167, %f155, %f166, %f150;
	ld.shared.f32 	%f168, [%r45+-7804];
	fma.rn.f32 	%f169, %f155, %f168, %f152;
	ld.shared.f32 	%f170, [%r45+388];
	fma.rn.f32 	%f171, %f155, %f170, %f154;
	ld.shared.f32 	%f172, [%r51+-256];
	ld.shared.f32 	%f173, [%r45+-8184];
	fma.rn.f32 	%f174, %f172, %f173, %f157;
	ld.shared.f32 	%f175, [%r45+8];
	fma.rn.f32 	%f176, %f172, %f175, %f159;
	ld.shared.f32 	%f177, [%r45+-8056];
	fma.rn.f32 	%f178, %f172, %f177, %f161;
	ld.shared.f32 	%f179, [%r45+136];
	fma.rn.f32 	%f180, %f172, %f179, %f163;
	ld.shared.f32 	%f181, [%r45+-7928];
	fma.rn.f32 	%f182, %f172, %f181, %f165;
	ld.shared.f32 	%f183, [%r45+264];
	fma.rn.f32 	%f184, %f172, %f183, %f167;
	ld.shared.f32 	%f185, [%r45+-7800];
	fma.rn.f32 	%f186, %f172, %f185, %f169;
	ld.shared.f32 	%f187, [%r45+392];
	fma.rn.f32 	%f188, %f172, %f187, %f171;
	ld.shared.f32 	%f189, [%r51+-128];
	ld.shared.f32 	%f190, [%r45+-8180];
	fma.rn.f32 	%f191, %f189, %f190, %f174;
	ld.shared.f32 	%f192, [%r45+12];
	fma.rn.f32 	%f193, %f189, %f192, %f176;
	ld.shared.f32 	%f194, [%r45+-8052];
	fma.rn.f32 	%f195, %f189, %f194, %f178;
	ld.shared.f32 	%f196, [%r45+140];
	fma.rn.f32 	%f197, %f189, %f196, %f180;
	ld.shared.f32 	%f198, [%r45+-7924];
	fma.rn.f32 	%f199, %f189, %f198, %f182;
	ld.shared.f32 	%f200, [%r45+268];
	fma.rn.f32 	%f201, %f189, %f200, %f184;
	ld.shared.f32 	%f202, [%r45+-7796];
	fma.rn.f32 	%f203, %f189, %f202, %f186;
	ld.shared.f32 	%f204, [%r45+396];
	fma.rn.f32 	%f205, %f189, %f204, %f188;
	ld.shared.f32 	%f206, [%r51];
	ld.shared.f32 	%f207, [%r45+-8176];
	fma.rn.f32 	%f208, %f206, %f207, %f191;
	ld.shared.f32 	%f209, [%r45+16];
	fma.rn.f32 	%f210, %f206, %f209, %f193;
	ld.shared.f32 	%f211, [%r45+-8048];
	fma.rn.f32 	%f212, %f206, %f211, %f195;
	ld.shared.f32 	%f213, [%r45+144];
	fma.rn.f32 	%f214, %f206, %f213, %f197;
	ld.shared.f32 	%f215, [%r45+-7920];
	fma.rn.f32 	%f216, %f206, %f215, %f199;
	ld.shared.f32 	%f217, [%r45+272];
	fma.rn.f32 	%f218, %f206, %f217, %f201;
	ld.shared.f32 	%f219, [%r45+-7792];
	fma.rn.f32 	%f220, %f206, %f219, %f203;
	ld.shared.f32 	%f221, [%r45+400];
	fma.rn.f32 	%f222, %f206, %f221, %f205;
	ld.shared.f32 	%f223, [%r51+128];
	ld.shared.f32 	%f224, [%r45+-8172];
	fma.rn.f32 	%f225, %f223, %f224, %f208;
	ld.shared.f32 	%f226, [%r45+20];
	fma.rn.f32 	%f227, %f223, %f226, %f210;
	ld.shared.f32 	%f228, [%r45+-8044];
	fma.rn.f32 	%f229, %f223, %f228, %f212;
	ld.shared.f32 	%f230, [%r45+148];
	fma.rn.f32 	%f231, %f223, %f230, %f214;
	ld.shared.f32 	%f232, [%r45+-7916];
	fma.rn.f32 	%f233, %f223, %f232, %f216;
	ld.shared.f32 	%f234, [%r45+276];
	fma.rn.f32 	%f235, %f223, %f234, %f218;
	ld.shared.f32 	%f236, [%r45+-7788];
	fma.rn.f32 	%f237, %f223, %f236, %f220;
	ld.shared.f32 	%f238, [%r45+404];
	fma.rn.f32 	%f239, %f223, %f238, %f222;
	ld.shared.f32 	%f240, [%r51+256];
	ld.shared.f32 	%f241, [%r45+-8168];
	fma.rn.f32 	%f242, %f240, %f241, %f225;
	ld.shared.f32 	%f243, [%r45+24];
	fma.rn.f32 	%f244, %f240, %f243, %f227;
	ld.shared.f32 	%f245, [%r45+-8040];
	fma.rn.f32 	%f246, %f240, %f245, %f229;
	ld.shared.f32 	%f247, [%r45+152];
	fma.rn.f32 	%f248, %f240, %f247, %f231;
	ld.shared.f32 	%f249, [%r45+-7912];
	fma.rn.f32 	%f250, %f240, %f249, %f233;
	ld.shared.f32 	%f251, [%r45+280];
	fma.rn.f32 	%f252, %f240, %f251, %f235;
	ld.shared.f32 	%f253, [%r45+-7784];
	fma.rn.f32 	%f254, %f240, %f253, %f237;
	ld.shared.f32 	%f255, [%r45+408];
	fma.rn.f32 	%f256, %f240, %f255, %f239;
	ld.shared.f32 	%f257, [%r51+384];
	ld.shared.f32 	%f258, [%r45+-8164];
	fma.rn.f32 	%f553, %f257, %f258, %f242;
	ld.shared.f32 	%f259, [%r45+28];
	fma.rn.f32 	%f537, %f257, %f259, %f244;
	ld.shared.f32 	%f260, [%r45+-8036];
	fma.rn.f32 	%f549, %f257, %f260, %f246;
	ld.shared.f32 	%f261, [%r45+156];
	fma.rn.f32 	%f533, %f257, %f261, %f248;
	ld.shared.f32 	%f262, [%r45+-7908];
	fma.rn.f32 	%f545, %f257, %f262, %f250;
	ld.shared.f32 	%f263, [%r45+284];
	fma.rn.f32 	%f529, %f257, %f263, %f252;
	ld.shared.f32 	%f264, [%r45+-7780];
	fma.rn.f32 	%f541, %f257, %f264, %f254;
	ld.shared.f32 	%f265, [%r45+412];
	fma.rn.f32 	%f525, %f257, %f265, %f256;
	ld.shared.f32 	%f266, [%r51+-480];
	fma.rn.f32 	%f267, %f266, %f139, %f552;
	fma.rn.f32 	%f268, %f266, %f141, %f536;
	fma.rn.f32 	%f269, %f266, %f143, %f548;
	fma.rn.f32 	%f270, %f266, %f145, %f532;
	fma.rn.f32 	%f271, %f266, %f147, %f544;
	fma.rn.f32 	%f272, %f266, %f149, %f528;
	fma.rn.f32 	%f273, %f266, %f151, %f540;
	fma.rn.f32 	%f274, %f266, %f153, %f524;
	ld.shared.f32 	%f275, [%r51+-352];
	fma.rn.f32 	%f276, %f275, %f156, %f267;
	fma.rn.f32 	%f277, %f275, %f158, %f268;
	fma.rn.f32 	%f278, %f275, %f160, %f269;
	fma.rn.f32 	%f279, %f275, %f162, %f270;
	fma.rn.f32 	%f280, %f275, %f164, %f271;
	fma.rn.f32 	%f281, %f275, %f166, %f272;
	fma.rn.f32 	%f282, %f275, %f168, %f273;
	fma.rn.f32 	%f283, %f275, %f170, %f274;
	ld.shared.f32 	%f284, [%r51+-224];
	fma.rn.f32 	%f285, %f284, %f173, %f276;
	fma.rn.f32 	%f286, %f284, %f175, %f277;
	fma.rn.f32 	%f287, %f284, %f177, %f278;
	fma.rn.f32 	%f288, %f284, %f179, %f279;
	fma.rn.f32 	%f289, %f284, %f181, %f280;
	fma.rn.f32 	%f290, %f284, %f183, %f281;
	fma.rn.f32 	%f291, %f284, %f185, %f282;
	fma.rn.f32 	%f292, %f284, %f187, %f283;
	ld.shared.f32 	%f293, [%r51+-96];
	fma.rn.f32 	%f294, %f293, %f190, %f285;
	fma.rn.f32 	%f295, %f293, %f192, %f286;
	fma.rn.f32 	%f296, %f293, %f194, %f287;
	fma.rn.f32 	%f297, %f293, %f196, %f288;
	fma.rn.f32 	%f298, %f293, %f198, %f289;
	fma.rn.f32 	%f299, %f293, %f200, %f290;
	fma.rn.f32 	%f300, %f293, %f202, %f291;
	fma.rn.f32 	%f301, %f293, %f204, %f292;
	ld.shared.f32 	%f302, [%r51+32];
	fma.rn.f32 	%f303, %f302, %f207, %f294;
	fma.rn.f32 	%f304, %f302, %f209, %f295;
	fma.rn.f32 	%f305, %f302, %f211, %f296;
	fma.rn.f32 	%f306, %f302, %f213, %f297;
	fma.rn.f32 	%f307, %f302, %f215, %f298;
	fma.rn.f32 	%f308, %f302, %f217, %f299;
	fma.rn.f32 	%f309, %f302, %f219, %f300;
	fma.rn.f32 	%f310, %f302, %f221, %f301;
	ld.shared.f32 	%f311, [%r51+160];
	fma.rn.f32 	%f312, %f311, %f224, %f303;
	fma.rn.f32 	%f313, %f311, %f226, %f304;
	fma.rn.f32 	%f314, %f311, %f228, %f305;
	fma.rn.f32 	%f315, %f311, %f230, %f306;
	fma.rn.f32 	%f316, %f311, %f232, %f307;
	fma.rn.f32 	%f317, %f311, %f234, %f308;
	fma.rn.f32 	%f318, %f311, %f236, %f309;
	fma.rn.f32 	%f319, %f311, %f238, %f310;
	ld.shared.f32 	%f320, [%r51+288];
	fma.rn.f32 	%f321, %f320, %f241, %f312;
	fma.rn.f32 	%f322, %f320, %f243, %f313;
	fma.rn.f32 	%f323, %f320, %f245, %f314;
	fma.rn.f32 	%f324, %f320, %f247, %f315;
	fma.rn.f32 	%f325, %f320, %f249, %f316;
	fma.rn.f32 	%f326, %f320, %f251, %f317;
	fma.rn.f32 	%f327, %f320, %f253, %f318;
	fma.rn.f32 	%f328, %f320, %f255, %f319;
	ld.shared.f32 	%f329, [%r51+416];
	fma.rn.f32 	%f552, %f329, %f258, %f321;
	fma.rn.f32 	%f536, %f329, %f259, %f322;
	fma.rn.f32 	%f548, %f329, %f260, %f323;
	fma.rn.f32 	%f532, %f329, %f261, %f324;
	fma.rn.f32 	%f544, %f329, %f262, %f325;
	fma.rn.f32 	%f528, %f329, %f263, %f326;
	fma.rn.f32 	%f540, %f329, %f264, %f327;
	fma.rn.f32 	%f524, %f329, %f265, %f328;
	ld.shared.f32 	%f330, [%r51+-448];
	fma.rn.f32 	%f331, %f330, %f139, %f551;
	fma.rn.f32 	%f332, %f330, %f141, %f535;
	fma.rn.f32 	%f333, %f330, %f143, %f547;
	fma.rn.f32 	%f334, %f330, %f145, %f531;
	fma.rn.f32 	%f335, %f330, %f147, %f543;
	fma.rn.f32 	%f336, %f330, %f149, %f527;
	fma.rn.f32 	%f337, %f330, %f151, %f539;
	fma.rn.f32 	%f338, %f330, %f153, %f523;
	ld.shared.f32 	%f339, [%r51+-320];
	fma.rn.f32 	%f340, %f339, %f156, %f331;
	fma.rn.f32 	%f341, %f339, %f158, %f332;
	fma.rn.f32 	%f342, %f339, %f160, %f333;
	fma.rn.f32 	%f343, %f339, %f162, %f334;
	fma.rn.f32 	%f344, %f339, %f164, %f335;
	fma.rn.f32 	%f345, %f339, %f166, %f336;
	fma.rn.f32 	%f346, %f339, %f168, %f337;
	fma.rn.f32 	%f347, %f339, %f170, %f338;
	ld.shared.f32 	%f348, [%r51+-192];
	fma.rn.f32 	%f349, %f348, %f173, %f340;
	fma.rn.f32 	%f350, %f348, %f175, %f341;
	fma.rn.f32 	%f351, %f348, %f177, %f342;
	fma.rn.f32 	%f352, %f348, %f179, %f343;
	fma.rn.f32 	%f353, %f348, %f181, %f344;
	fma.rn.f32 	%f354, %f348, %f183, %f345;
	fma.rn.f32 	%f355, %f348, %f185, %f346;
	fma.rn.f32 	%f356, %f348, %f187, %f347;
	ld.shared.f32 	%f357, [%r51+-64];
	fma.rn.f32 	%f358, %f357, %f190, %f349;
	fma.rn.f32 	%f359, %f357, %f192, %f350;
	fma.rn.f32 	%f360, %f357, %f194, %f351;
	fma.rn.f32 	%f361, %f357, %f196, %f352;
	fma.rn.f32 	%f362, %f357, %f198, %f353;
	fma.rn.f32 	%f363, %f357, %f200, %f354;
	fma.rn.f32 	%f364, %f357, %f202, %f355;
	fma.rn.f32 	%f365, %f357, %f204, %f356;
	ld.shared.f32 	%f366, [%r51+64];
	fma.rn.f32 	%f367, %f366, %f207, %f358;
	fma.rn.f32 	%f368, %f366, %f209, %f359;
	fma.rn.f32 	%f369, %f366, %f211, %f360;
	fma.rn.f32 	%f370, %f366, %f213, %f361;
	fma.rn.f32 	%f371, %f366, %f215, %f362;
	fma.rn.f32 	%f372, %f366, %f217, %f363;
	fma.rn.f32 	%f373, %f366, %f219, %f364;
	fma.rn.f32 	%f374, %f366, %f221, %f365;
	ld.shared.f32 	%f375, [%r51+192];
	fma.rn.f32 	%f376, %f375, %f224, %f367;
	fma.rn.f32 	%f377, %f375, %f226, %f368;
	fma.rn.f32 	%f378, %f375, %f228, %f369;
	fma.rn.f32 	%f379, %f375, %f230, %f370;
	fma.rn.f32 	%f380, %f375, %f232, %f371;
	fma.rn.f32 	%f381, %f375, %f234, %f372;
	fma.rn.f32 	%f382, %f375, %f236, %f373;
	fma.rn.f32 	%f383, %f375, %f238, %f374;
	ld.shared.f32 	%f384, [%r51+320];
	fma.rn.f32 	%f385, %f384, %f241, %f376;
	fma.rn.f32 	%f386, %f384, %f243, %f377;
	fma.rn.f32 	%f387, %f384, %f245, %f378;
	fma.rn.f32 	%f388, %f384, %f247, %f379;
	fma.rn.f32 	%f389, %f384, %f249, %f380;
	fma.rn.f32 	%f390, %f384, %f251, %f381;
	fma.rn.f32 	%f391, %f384, %f253, %f382;
	fma.rn.f32 	%f392, %f384, %f255, %f383;
	ld.shared.f32 	%f393, [%r51+448];
	fma.rn.f32 	%f551, %f393, %f258, %f385;
	fma.rn.f32 	%f535, %f393, %f259, %f386;
	fma.rn.f32 	%f547, %f393, %f260, %f387;
	fma.rn.f32 	%f531, %f393, %f261, %f388;
	fma.rn.f32 	%f543, %f393, %f262, %f389;
	fma.rn.f32 	%f527, %f393, %f263, %f390;
	fma.rn.f32 	%f539, %f393, %f264, %f391;
	fma.rn.f32 	%f523, %f393, %f265, %f392;
	ld.shared.f32 	%f394, [%r51+-416];
	fma.rn.f32 	%f395, %f394, %f139, %f550;
	fma.rn.f32 	%f396, %f394, %f141, %f534;
	fma.rn.f32 	%f397, %f394, %f143, %f546;
	fma.rn.f32 	%f398, %f394, %f145, %f530;
	fma.rn.f32 	%f399, %f394, %f147, %f542;
	fma.rn.f32 	%f400, %f394, %f149, %f526;
	fma.rn.f32 	%f401, %f394, %f151, %f538;
	fma.rn.f32 	%f402, %f394, %f153, %f522;
	ld.shared.f32 	%f403, [%r51+-288];
	fma.rn.f32 	%f404, %f403, %f156, %f395;
	fma.rn.f32 	%f405, %f403, %f158, %f396;
	fma.rn.f32 	%f406, %f403, %f160, %f397;
	fma.rn.f32 	%f407, %f403, %f162, %f398;
	fma.rn.f32 	%f408, %f403, %f164, %f399;
	fma.rn.f32 	%f409, %f403, %f166, %f400;
	fma.rn.f32 	%f410, %f403, %f168, %f401;
	fma.rn.f32 	%f411, %f403, %f170, %f402;
	ld.shared.f32 	%f412, [%r51+-160];
	fma.rn.f32 	%f413, %f412, %f173, %f404;
	fma.rn.f32 	%f414, %f412, %f175, %f405;
	fma.rn.f32 	%f415, %f412, %f177, %f406;
	fma.rn.f32 	%f416, %f412, %f179, %f407;
	fma.rn.f32 	%f417, %f412, %f181, %f408;
	fma.rn.f32 	%f418, %f412, %f183, %f409;
	fma.rn.f32 	%f419, %f412, %f185, %f410;
	fma.rn.f32 	%f420, %f412, %f187, %f411;
	ld.shared.f32 	%f421, [%r51+-32];
	fma.rn.f32 	%f422, %f421, %f190, %f413;
	fma.rn.f32 	%f423, %f421, %f192, %f414;
	fma.rn.f32 	%f424, %f421, %f194, %f415;
	fma.rn.f32 	%f425, %f421, %f196, %f416;
	fma.rn.f32 	%f426, %f421, %f198, %f417;
	fma.rn.f32 	%f427, %f421, %f200, %f418;
	fma.rn.f32 	%f428, %f421, %f202, %f419;
	fma.rn.f32 	%f429, %f421, %f204, %f420;
	ld.shared.f32 	%f430, [%r51+96];
	fma.rn.f32 	%f431, %f430, %f207, %f422;
	fma.rn.f32 	%f432, %f430, %f209, %f423;
	fma.rn.f32 	%f433, %f430, %f211, %f424;
	fma.rn.f32 	%f434, %f430, %f213, %f425;
	fma.rn.f32 	%f435, %f430, %f215, %f426;
	fma.rn.f32 	%f436, %f430, %f217, %f427;
	fma.rn.f32 	%f437, %f430, %f219, %f428;
	fma.rn.f32 	%f438, %f430, %f221, %f429;
	ld.shared.f32 	%f439, [%r51+224];
	fma.rn.f32 	%f440, %f439, %f224, %f431;
	fma.rn.f32 	%f441, %f439, %f226, %f432;
	fma.rn.f32 	%f442, %f439, %f228, %f433;
	fma.rn.f32 	%f443, %f439, %f230, %f434;
	fma.rn.f32 	%f444, %f439, %f232, %f435;
	fma.rn.f32 	%f445, %f439, %f234, %f436;
	fma.rn.f32 	%f446, %f439, %f236, %f437;
	fma.rn.f32 	%f447, %f439, %f238, %f438;
	ld.shared.f32 	%f448, [%r51+352];
	fma.rn.f32 	%f449, %f448, %f241, %f440;
	fma.rn.f32 	%f450, %f448, %f243, %f441;
	fma.rn.f32 	%f451, %f448, %f245, %f442;
	fma.rn.f32 	%f452, %f448, %f247, %f443;
	fma.rn.f32 	%f453, %f448, %f249, %f444;
	fma.rn.f32 	%f454, %f448, %f251, %f445;
	fma.rn.f32 	%f455, %f448, %f253, %f446;
	fma.rn.f32 	%f456, %f448, %f255, %f447;
	ld.shared.f32 	%f457, [%r51+480];
	fma.rn.f32 	%f550, %f457, %f258, %f449;
	fma.rn.f32 	%f534, %f457, %f259, %f450;
	fma.rn.f32 	%f546, %f457, %f260, %f451;
	fma.rn.f32 	%f530, %f457, %f261, %f452;
	fma.rn.f32 	%f542, %f457, %f262, %f453;
	fma.rn.f32 	%f526, %f457, %f263, %f454;
	fma.rn.f32 	%f538, %f457, %f264, %f455;
	fma.rn.f32 	%f522, %f457, %f265, %f456;
	add.s32 	%r52, %r52, 32;
	add.s32 	%r51, %r51, 1024;
	setp.ne.s32 	%p3, %r52, 8320;
	@%p3 bra 	$L__BB0_2;
	mov.b32 	%r50, 1;
	mov.pred 	%p5, 0;
	@%p1 bra 	$L__BB0_1;
	ld.param.u64 	%rd15, [candidate6_param_2];
	cvta.to.global.u64 	%rd10, %rd15;
	mad.lo.s32 	%r47, %r8, 12536, %r7;
	add.s32 	%r48, %r47, %r1;
	add.s32 	%r49, %r48, %r2;
	max.f32 	%f458, %f553, 0f00000000;
	mul.wide.u32 	%rd11, %r49, 4;
	add.s64 	%rd12, %rd10, %rd11;
	st.global.f32 	[%rd12], %f458;
	max.f32 	%f459, %f537, 0f00000000;
	st.global.f32 	[%rd12+802816], %f459;
	max.f32 	%f460, %f552, 0f00000000;
	st.global.f32 	[%rd12+224], %f460;
	max.f32 	%f461, %f536, 0f00000000;
	st.global.f32 	[%rd12+803040], %f461;
	max.f32 	%f462, %f551, 0f00000000;
	st.global.f32 	[%rd12+448], %f462;
	max.f32 	%f463, %f535, 0f00000000;
	st.global.f32 	[%rd12+803264], %f463;
	max.f32 	%f464, %f550, 0f00000000;
	st.global.f32 	[%rd12+672], %f464;
	max.f32 	%f465, %f534, 0f00000000;
	st.global.f32 	[%rd12+803488], %f465;
	max.f32 	%f466, %f549, 0f00000000;
	st.global.f32 	[%rd12+12544], %f466;
	max.f32 	%f467, %f533, 0f00000000;
	st.global.f32 	[%rd12+815360], %f467;
	max.f32 	%f468, %f548, 0f00000000;
	st.global.f32 	[%rd12+12768], %f468;
	max.f32 	%f469, %f532, 0f00000000;
	st.global.f32 	[%rd12+815584], %f469;
	max.f32 	%f470, %f547, 0f00000000;
	st.global.f32 	[%rd12+12992], %f470;
	max.f32 	%f471, %f531, 0f00000000;
	st.global.f32 	[%rd12+815808], %f471;
	max.f32 	%f472, %f546, 0f00000000;
	st.global.f32 	[%rd12+13216], %f472;
	max.f32 	%f473, %f530, 0f00000000;
	st.global.f32 	[%rd12+816032], %f473;
	max.f32 	%f474, %f545, 0f00000000;
	st.global.f32 	[%rd12+25088], %f474;
	max.f32 	%f475, %f529, 0f00000000;
	st.global.f32 	[%rd12+827904], %f475;
	max.f32 	%f476, %f544, 0f00000000;
	st.global.f32 	[%rd12+25312], %f476;
	max.f32 	%f477, %f528, 0f00000000;
	st.global.f32 	[%rd12+828128], %f477;
	max.f32 	%f478, %f543, 0f00000000;
	st.global.f32 	[%rd12+25536], %f478;
	max.f32 	%f479, %f527, 0f00000000;
	st.global.f32 	[%rd12+828352], %f479;
	max.f32 	%f480, %f542, 0f00000000;
	st.global.f32 	[%rd12+25760], %f480;
	max.f32 	%f481, %f526, 0f00000000;
	st.global.f32 	[%rd12+828576], %f481;
	max.f32 	%f482, %f541, 0f00000000;
	st.global.f32 	[%rd12+37632], %f482;
	max.f32 	%f483, %f525, 0f00000000;
	st.global.f32 	[%rd12+840448], %f483;
	max.f32 	%f484, %f540, 0f00000000;
	st.global.f32 	[%rd12+37856], %f484;
	max.f32 	%f485, %f524, 0f00000000;
	st.global.f32 	[%rd12+840672], %f485;
	max.f32 	%f486, %f539, 0f00000000;
	st.global.f32 	[%rd12+38080], %f486;
	max.f32 	%f487, %f523, 0f00000000;
	st.global.f32 	[%rd12+840896], %f487;
	max.f32 	%f488, %f538, 0f00000000;
	st.global.f32 	[%rd12+38304], %f488;
	max.f32 	%f489, %f522, 0f00000000;
	st.global.f32 	[%rd12+841120], %f489;
	ret;

}


// ===== COMPILED SASS (sm_100) =====

	.target	sm_100

	.elftype	@"ET_EXEC"


//--------------------- .note.nv.tkinfo           --------------------------
	.section	.note.nv.tkinfo,"",@"SHT_NOTE"
	.sectionflags	@"SHF_NOTE_NV_TKINFO"
	.tkinfo
        /*0018*/ 	.word	0x00000002
        /*0030*/ 	.string	""
        /*0030*/ 	.string	"ptxas"
        /*0030*/ 	.string	"Cuda compilation tools, release 13.0, V13.0.88"
        /*0030*/ 	.string	"Build cuda_13.0.r13.0/compiler.36424714_0"
        /*0030*/ 	.string	"-arch sm_100 -m 64 "



//--------------------- .note.nv.cuinfo           --------------------------
	.section	.note.nv.cuinfo,"",@"SHT_NOTE"
	.sectionflags	@"SHF_NOTE_NV_CUINFO"
        /*0018*/ 	.short	0x0002
        /*001a*/ 	.short	0x0064
        /*001c*/ 	.short	0x0082
	.zero		2


//--------------------- .nv.info                  --------------------------
	.section	.nv.info,"",@"SHT_CUDA_INFO"
	.align	4


	//----- nvinfo : EIATTR_REGCOUNT
	.align		4
        /*0000*/ 	.byte	0x04, 0x2f
        /*0002*/ 	.short	(.L_1 - .L_0)
	.align		4
.L_0:
        /*0004*/ 	.word	index@(candidate6)
        /*0008*/ 	.word	0x00000048


	//----- nvinfo : EIATTR_FRAME_SIZE
	.align		4
.L_1:
        /*000c*/ 	.byte	0x04, 0x11
        /*000e*/ 	.short	(.L_3 - .L_2)
	.align		4
.L_2:
        /*0010*/ 	.word	index@(candidate6)
        /*0014*/ 	.word	0x00000000


	//----- nvinfo : EIATTR_MIN_STACK_SIZE
	.align		4
.L_3:
        /*0018*/ 	.byte	0x04, 0x12
        /*001a*/ 	.short	(.L_5 - .L_4)
	.align		4
.L_4:
        /*001c*/ 	.word	index@(candidate6)
        /*0020*/ 	.word	0x00000000
.L_5:


//--------------------- .nv.compat                --------------------------
	.section	.nv.compat,"",@"SHT_CUDA_COMPAT_INFO"
	.align	4
        /*0000*/ 	.byte	0x02, 0x09, 0x00, 0x00, 0x02, 0x02, 0x01, 0x00, 0x02, 0x05, 0x05, 0x00, 0x03, 0x07, 0x01, 0x01
        /*0010*/ 	.byte	0x02, 0x03, 0x00, 0x00, 0x02, 0x06, 0x01, 0x00, 0x04, 0x0b, 0x08, 0x00, 0x09, 0x00, 0x00, 0x00
        /*0020*/ 	.byte	0x00, 0x00, 0x00, 0x00


//--------------------- .nv.info.candidate6       --------------------------
	.section	.nv.info.candidate6,"",@"SHT_CUDA_INFO"
	.sectionflags	@""
	.align	4


	//----- nvinfo : EIATTR_CUDA_API_VERSION
	.align		4
        /*0000*/ 	.byte	0x04, 0x37
        /*0002*/ 	.short	(.L_7 - .L_6)
.L_6:
        /*0004*/ 	.word	0x00000082


	//----- nvinfo : EIATTR_KPARAM_INFO
	.align		4
.L_7:
        /*0008*/ 	.byte	0x04, 0x17
        /*000a*/ 	.short	(.L_9 - .L_8)
.L_8:
        /*000c*/ 	.word	0x00000000
        /*0010*/ 	.short	0x0002
        /*0012*/ 	.short	0x0010
        /*0014*/ 	.byte	0x00, 0xf5, 0x21, 0x00


	//----- nvinfo : EIATTR_KPARAM_INFO
	.align		4
.L_9:
        /*0018*/ 	.byte	0x04, 0x17
        /*001a*/ 	.short	(.L_11 - .L_10)
.L_10:
        /*001c*/ 	.word	0x00000000
        /*0020*/ 	.short	0x0001
        /*0022*/ 	.short	0x0008
        /*0024*/ 	.byte	0x00, 0xf5, 0x21, 0x00


	//----- nvinfo : EIATTR_KPARAM_INFO
	.align		4
.L_11:
        /*0028*/ 	.byte	0x04, 0x17
        /*002a*/ 	.short	(.L_13 - .L_12)
.L_12:
        /*002c*/ 	.word	0x00000000
        /*0030*/ 	.short	0x0000
        /*0032*/ 	.short	0x0000
        /*0034*/ 	.byte	0x00, 0xf5, 0x21, 0x00


	//----- nvinfo : EIATTR_SPARSE_MMA_MASK
	.align		4
.L_13:
        /*0038*/ 	.byte	0x03, 0x50
        /*003a*/ 	.short	0x0000


	//----- nvinfo : EIATTR_MAXREG_COUNT
	.align		4
        /*003c*/ 	.byte	0x03, 0x1b
        /*003e*/ 	.short	0x00ff


	//----- nvinfo : EIATTR_NUM_BARRIERS
	.align		4
        /*0040*/ 	.byte	0x02, 0x4c
        /*0042*/ 	.byte	0x01
	.zero		1


	//----- nvinfo : EIATTR_MERCURY_ISA_VERSION
	.align		4
        /*0044*/ 	.byte	0x03, 0x5f
        /*0046*/ 	.short	0x0101


	//----- nvinfo : EIATTR_VRC_CTA_INIT_COUNT
	.align		4
        /*0048*/ 	.byte	0x02, 0x4a
	.zero		1
	.zero		1


	//----- nvinfo : EIATTR_EXIT_INSTR_OFFSETS
	.align		4
        /*004c*/ 	.byte	0x04, 0x1c
        /*004e*/ 	.short	(.L_15 - .L_14)


	//   ....[0]....
.L_14:
        /*0050*/ 	.word	0x000020a0


	//----- nvinfo : EIATTR_MAX_THREADS
	.align		4
.L_15:
        /*0054*/ 	.byte	0x04, 0x05
        /*0056*/ 	.short	(.L_17 - .L_16)
.L_16:
        /*0058*/ 	.word	0x00000080
        /*005c*/ 	.word	0x00000001
        /*0060*/ 	.word	0x00000001


	//----- nvinfo : EIATTR_CBANK_PARAM_SIZE
	.align		4
.L_17:
        /*0064*/ 	.byte	0x03, 0x19
        /*0066*/ 	.short	0x0018


	//----- nvinfo : EIATTR_PARAM_CBANK
	.align		4
        /*0068*/ 	.byte	0x04, 0x0a
        /*006a*/ 	.short	(.L_19 - .L_18)
	.align		4
.L_18:
        /*006c*/ 	.word	index@(.nv.constant0.candidate6)
        /*0070*/ 	.short	0x0380
        /*0072*/ 	.short	0x0018


	//----- nvinfo : EIATTR_SW_WAR
	.align		4
.L_19:
        /*0074*/ 	.byte	0x04, 0x36
        /*0076*/ 	.short	(.L_21 - .L_20)
.L_20:
        /*0078*/ 	.word	0x00000008
.L_21:


//--------------------- .nv.callgraph             --------------------------
	.section	.nv.callgraph,"",@"SHT_CUDA_CALLGRAPH"
	.align	4
	.sectionentsize	8
	.align		4
        /*0000*/ 	.word	0x00000000
	.align		4
        /*0004*/ 	.word	0xffffffff
	.align		4
        /*0008*/ 	.word	0x00000000
	.align		4
        /*000c*/ 	.word	0xfffffffe
	.align		4
        /*0010*/ 	.word	0x00000000
	.align		4
        /*0014*/ 	.word	0xfffffffd
	.align		4
        /*0018*/ 	.word	0x00000000
	.align		4
        /*001c*/ 	.word	0xfffffffc


//--------------------- .text.candidate6          --------------------------
	.section	.text.candidate6,"ax",@progbits
	.align	128
        .global         candidate6
        .type           candidate6,@function
        .size           candidate6,(.L_x_3 - candidate6)
        .other          candidate6,@"STO_CUDA_ENTRY STV_DEFAULT"
candidate6:
.text.candidate6:
[----:B------:R-:W-:Y:S01]  /*0000*/  LDC R1, c[0x0][0x37c] ;  /* 0x0000df00ff017b82 */ /* 0x000fe20000000800 */
[----:B------:R-:W0:Y:S01]  /*0010*/  S2R R4, SR_CTAID.X ;  /* 0x0000000000047919 */ /* 0x000e220000002500 */
[----:B------:R-:W-:Y:S01]  /*0020*/  HFMA2 R2, -RZ, RZ, 0, 0 ;  /* 0x00000000ff027431 */ /* 0x000fe200000001ff */
[----:B------:R-:W-:Y:S01]  /*0030*/  CS2R R48, SRZ ;  /* 0x0000000000307805 */ /* 0x000fe2000001ff00 */
[----:B------:R-:W-:Y:S01]  /*0040*/  HFMA2 R68, -RZ, RZ, 0, 0 ;  /* 0x00000000ff447431 */ /* 0x000fe200000001ff */
[----:B------:R-:W1:Y:S01]  /*0050*/  S2R R0, SR_TID.X ;  /* 0x0000000000007919 */ /* 0x000e620000002100 */
[----:B------:R-:W-:Y:S01]  /*0060*/  HFMA2 R53, -RZ, RZ, 0, 0 ;  /* 0x00000000ff357431 */ /* 0x000fe200000001ff */
[----:B------:R-:W-:Y:S01]  /*0070*/  MOV R7, RZ ;  /* 0x000000ff00077202 */ /* 0x000fe20000000f00 */
[----:B------:R-:W-:Y:S01]  /*0080*/  HFMA2 R44, -RZ, RZ, 0, 0 ;  /* 0x00000000ff2c7431 */ /* 0x000fe200000001ff */
[----:B------:R-:W-:Y:S01]  /*0090*/  CS2R R40, SRZ ;  /* 0x0000000000287805 */ /* 0x000fe2000001ff00 */
[----:B------:R-:W-:Y:S01]  /*00a0*/  HFMA2 R64, -RZ, RZ, 0, 0 ;  /* 0x00000000ff407431 */ /* 0x000fe200000001ff */
[----:B------:R-:W-:Y:S01]  /*00b0*/  CS2R R38, SRZ ;  /* 0x0000000000267805 */ /* 0x000fe2000001ff00 */
[----:B------:R-:W-:Y:S01]  /*00c0*/  HFMA2 R51, -RZ, RZ, 0, 0 ;  /* 0x00000000ff337431 */ /* 0x000fe200000001ff */
[----:B------:R-:W-:-:S02]  /*00d0*/  CS2R R36, SRZ ;  /* 0x0000000000247805 */ /* 0x000fc4000001ff00 */
[----:B------:R-:W-:Y:S02]  /*00e0*/  CS2R R32, SRZ ;  /* 0x0000000000207805 */ /* 0x000fe4000001ff00 */
[----:B------:R-:W-:Y:S02]  /*00f0*/  CS2R R28, SRZ ;  /* 0x00000000001c7805 */ /* 0x000fe4000001ff00 */
[----:B------:R-:W-:Y:S02]  /*0100*/  CS2R R60, SRZ ;  /* 0x00000000003c7805 */ /* 0x000fe4000001ff00 */
[----:B------:R-:W-:Y:S02]  /*0110*/  CS2R R58, SRZ ;  /* 0x00000000003a7805 */ /* 0x000fe4000001ff00 */
[----:B------:R-:W-:Y:S02]  /*0120*/  CS2R R56, SRZ ;  /* 0x0000000000387805 */ /* 0x000fe4000001ff00 */
[----:B------:R-:W-:-:S02]  /*0130*/  MOV R35, RZ ;  /* 0x000000ff00237202 */ /* 0x000fc40000000f00 */
[----:B------:R-:W-:Y:S02]  /*0140*/  CS2R R54, SRZ ;  /* 0x0000000000367805 */ /* 0x000fe4000001ff00 */
[----:B------:R-:W-:Y:S02]  /*0150*/  MOV R42, RZ ;  /* 0x000000ff002a7202 */ /* 0x000fe40000000f00 */
[----:B------:R-:W-:Y:S02]  /*0160*/  CS2R R62, SRZ ;  /* 0x00000000003e7805 */ /* 0x000fe4000001ff00 */
[----:B------:R-:W-:Y:S01]  /*0170*/  MOV R30, RZ ;  /* 0x000000ff001e7202 */ /* 0x000fe20000000f00 */
[----:B------:R-:W2:Y:S01]  /*0180*/  LDCU.64 UR8, c[0x0][0x358] ;  /* 0x00006b00ff0877ac */ /* 0x000ea20008000a00 */
[----:B------:R-:W-:Y:S01]  /*0190*/  MOV R46, RZ ;  /* 0x000000ff002e7202 */ /* 0x000fe20000000f00 */
[----:B------:R-:W-:Y:S01]  /*01a0*/  UPLOP3.LUT UP0, UPT, UPT, UPT, UPT, 0x80, 0x8 ;  /* 0x000000000008789c */ /* 0x000fe20003f0f070 */
[----:B0-----:R-:W-:-:S05]  /*01b0*/  IMAD.HI.U32 R3, R4, -0x6db6db6d, RZ ;  /* 0x9249249304037827 */ /* 0x001fca00078e00ff */
[----:B------:R-:W-:-:S05]  /*01c0*/  SHF.R.U32.HI R3, RZ, 0x2, R3 ;  /* 0x00000002ff037819 */ /* 0x000fca0000011603 */
[----:B-1----:R-:W-:-:S07]  /*01d0*/  IMAD R4, R3, -0x7, R4 ;  /* 0xfffffff903047824 */ /* 0x002fce00078e0204 */
.L_x_1:
[C---:B------:R-:W-:Y:S01]  /*01e0*/  LOP3.LUT R5, R0.reuse, 0x7, RZ, 0xc0, !PT ;  /* 0x0000000700057812 */ /* 0x040fe200078ec0ff */
[----:B------:R-:W0:Y:S01]  /*01f0*/  LDC.64 R10, c[0x0][0x380] ;  /* 0x0000e000ff0a7b82 */ /* 0x000e220000000a00 */
[----:B------:R-:W-:Y:S02]  /*0200*/  SHF.R.U32.HI R6, RZ, 0x5, R0 ;  /* 0x00000005ff067819 */ /* 0x000fe40000011600 */
[----:B------:R-:W-:-:S03]  /*0210*/  SHF.L.U32 R12, R0, 0x1, RZ ;  /* 0x00000001000c7819 */ /* 0x000fc600000006ff */
[----:B------:R-:W-:Y:S01]  /*0220*/  IMAD R6, R6, 0xc40, R5 ;  /* 0x00000c4006067824 */ /* 0x000fe200078e0205 */
[----:B------:R-:W-:Y:S01]  /*0230*/  SHF.R.U32.HI R5, RZ, 0x3, R0 ;  /* 0x00000003ff057819 */ /* 0x000fe20000011600 */
[----:B------:R-:W1:Y:S01]  /*0240*/  LDC.64 R8, c[0x0][0x388] ;  /* 0x0000e200ff087b82 */ /* 0x000e620000000a00 */
[----:B------:R-:W-:Y:S01]  /*0250*/  LOP3.LUT R15, R12, 0xc0, RZ, 0xc0, !PT ;  /* 0x000000c00c0f7812 */ /* 0x000fe200078ec0ff */
[----:B------:R-:W-:Y:S01]  /*0260*/  IMAD R13, R3, 0xe0, R6 ;  /* 0x000000e0030d7824 */ /* 0x000fe200078e0206 */
[----:B------:R-:W-:Y:S02]  /*0270*/  LOP3.LUT R6, R5, 0x3, RZ, 0xc0, !PT ;  /* 0x0000000305067812 */ /* 0x000fe400078ec0ff */
[----:B------:R-:W-:Y:S02]  /*0280*/  LOP3.LUT R15, R15, 0x1f, R0, 0xf8, !PT ;  /* 0x0000001f0f0f7812 */ /* 0x000fe400078ef800 */
[----:B------:R-:W-:Y:S02]  /*0290*/  LEA R13, R4, R13, 0x3 ;  /* 0x0000000d040d7211 */ /* 0x000fe400078e18ff */
[----:B------:R-:W-:-:S03]  /*02a0*/  LEA R15, R2, R15, 0x5 ;  /* 0x0000000f020f7211 */ /* 0x000fc600078e28ff */
[----:B------:R-:W-:-:S04]  /*02b0*/  IMAD R13, R6, 0x38, R13 ;  /* 0x00000038060d7824 */ /* 0x000fc800078e020d */
[----:B------:R-:W-:-:S04]  /*02c0*/  IMAD R13, R2, 0x18800, R13 ;  /* 0x00018800020d7824 */ /* 0x000fc800078e020d */
[----:B0-----:R-:W-:-:S04]  /*02d0*/  IMAD.WIDE.U32 R10, R13, 0x4, R10 ;  /* 0x000000040d0a7825 */ /* 0x001fc800078e000a */
[----:B-1----:R-:W-:Y:S01]  /*02e0*/  IMAD.WIDE.U32 R8, R15, 0x4, R8 ;  /* 0x000000040f087825 */ /* 0x002fe200078e0008 */
[----:B--2---:R-:W2:Y:S04]  /*02f0*/  LDG.E.CONSTANT R17, desc[UR8][R10.64+0xc400] ;  /* 0x00c400080a117981 */ /* 0x004ea8000c1e9900 */
[----:B------:R-:W3:Y:S04]  /*0300*/  LDG.E.CONSTANT R15, desc[UR8][R10.64] ;  /* 0x000000080a0f7981 */ /* 0x000ee8000c1e9900 */
[----:B------:R-:W4:Y:S04]  /*0310*/  LDG.E.CONSTANT R19, desc[UR8][R10.64+0x18800] ;  /* 0x018800080a137981 */ /* 0x000f28000c1e9900 */
[----:B------:R-:W5:Y:S04]  /*0320*/  LDG.E.CONSTANT R21, desc[UR8][R10.64+0x24c00] ;  /* 0x024c00080a157981 */ /* 0x000f68000c1e9900 */
[----:B------:R-:W5:Y:S04]  /*0330*/  LDG.E.CONSTANT R23, desc[UR8][R10.64+0x31000] ;  /* 0x031000080a177981 */ /* 0x000f68000c1e9900 */
[----:B------:R-:W5:Y:S04]  /*0340*/  LDG.E.CONSTANT R25, desc[UR8][R10.64+0x3d400] ;  /* 0x03d400080a197981 */ /* 0x000f68000c1e9900 */
[----:B------:R-:W5:Y:S04]  /*0350*/  LDG.E.CONSTANT R27, desc[UR8][R10.64+0x49800] ;  /* 0x049800080a1b7981 */ /* 0x000f68000c1e9900 */
[----:B------:R-:W5:Y:S04]  /*0360*/  LDG.E.CONSTANT R31, desc[UR8][R10.64+0x55c00] ;  /* 0x055c00080a1f7981 */ /* 0x000f68000c1e9900 */
[----:B------:R-:W5:Y:S04]  /*0370*/  LDG.E.CONSTANT R43, desc[UR8][R8.64] ;  /* 0x00000008082b7981 */ /* 0x000f68000c1e9900 */
[----:B------:R-:W5:Y:S04]  /*0380*/  LDG.E.CONSTANT R45, desc[UR8][R8.64+0x400] ;  /* 0x00040008082d7981 */ /* 0x000f68000c1e9900 */
[----:B------:R-:W5:Y:S01]  /*0390*/  LDG.E.CONSTANT R47, desc[UR8][R8.64+0x800] ;  /* 0x00080008082f7981 */ /* 0x000f62000c1e9900 */
[----:B------:R-:W0:Y:S01]  /*03a0*/  S2UR UR5, SR_CgaCtaId ;  /* 0x00000000000579c3 */ /* 0x000e220000008800 */
[----:B------:R-:W-:Y:S01]  /*03b0*/  UMOV UR4, 0x400 ;  /* 0x0000040000047882 */ /* 0x000fe20000000000 */
[----:B------:R-:W-:Y:S01]  /*03c0*/  SHF.L.U32 R12, R0, 0x2, RZ ;  /* 0x00000002000c7819 */ /* 0x000fe200000006ff */
[----:B------:R-:W5:Y:S04]  /*03d0*/  LDG.E.CONSTANT R13, desc[UR8][R8.64+0xc00] ;  /* 0x000c0008080d7981 */ /* 0x000f68000c1e9900 */
[----:B------:R-:W5:Y:S04]  /*03e0*/  LDG.E.CONSTANT R11, desc[UR8][R8.64+0x1000] ;  /* 0x00100008080b7981 */ /* 0x000f68000c1e9900 */
[----:B------:R-:W5:Y:S04]  /*03f0*/  LDG.E.CONSTANT R65, desc[UR8][R8.64+0x4000] ;  /* 0x0040000808417981 */ /* 0x000f68000c1e9900 */
[----:B------:R-:W5:Y:S04]  /*0400*/  LDG.E.CONSTANT R67, desc[UR8][R8.64+0x4400] ;  /* 0x0044000808437981 */ /* 0x000f68000c1e9900 */
[----:B------:R-:W5:Y:S04]  /*0410*/  LDG.E.CONSTANT R69, desc[UR8][R8.64+0x4800] ;  /* 0x0048000808457981 */ /* 0x000f68000c1e9900 */
[----:B------:R-:W5:Y:S01]  /*0420*/  LDG.E.CONSTANT R2, desc[UR8][R8.64+0x4c00] ;  /* 0x004c000808027981 */ /* 0x000f62000c1e9900 */
[----:B0-----:R-:W-:Y:S01]  /*0430*/  ULEA UR6, UR5, UR4, 0x18 ;  /* 0x0000000405067291 */ /* 0x001fe2000f8ec0ff */
[----:B------:R-:W-:Y:S01]  /*0440*/  BAR.SYNC.DEFER_BLOCKING 0x0 ;  /* 0x0000000000007b1d */ /* 0x000fe20000010000 */
[----:B------:R-:W-:-:S04]  /*0450*/  UIADD3 UR4, UPT, UPT, UR4, 0x1000, URZ ;  /* 0x0000100004047890 */ /* 0x000fc8000fffe0ff */
[----:B------:R-:W-:Y:S01]  /*0460*/  ULEA UR4, UR5, UR4, 0x18 ;  /* 0x0000000405047291 */ /* 0x000fe2000f8ec0ff */
[----:B------:R-:W5:Y:S04]  /*0470*/  LDG.E.CONSTANT R6, desc[UR8][R8.64+0x5000] ;  /* 0x0050000808067981 */ /* 0x000f68000c1e9900 */
        /* <DEDUP_REMOVED lines=11> */
[----:B--2---:R-:W-:Y:S04]  /*0530*/  STS [R12+UR6+0x200], R17 ;  /* 0x000200110c007988 */ /* 0x004fe80008000806 */
[----:B---3--:R0:W-:Y:S04]  /*0540*/  STS [R12+UR6], R15 ;  /* 0x0000000f0c007988 */ /* 0x0081e80008000806 */
[----:B----4-:R1:W-:Y:S04]  /*0550*/  STS [R12+UR6+0x400], R19 ;  /* 0x000400130c007988 */ /* 0x0103e80008000806 */
[----:B-----5:R2:W-:Y:S04]  /*0560*/  STS [R12+UR6+0x600], R21 ;  /* 0x000600150c007988 */ /* 0x0205e80008000806 */
[----:B------:R3:W-:Y:S04]  /*0570*/  STS [R12+UR6+0x800], R23 ;  /* 0x000800170c007988 */ /* 0x0007e80008000806 */
[----:B------:R4:W-:Y:S04]  /*0580*/  STS [R12+UR6+0xa00], R25 ;  /* 0x000a00190c007988 */ /* 0x0009e80008000806 */
[----:B------:R5:W-:Y:S04]  /*0590*/  STS [R12+UR6+0xc00], R27 ;  /* 0x000c001b0c007988 */ /* 0x000be80008000806 */
[----:B------:R5:W-:Y:S04]  /*05a0*/  STS [R12+UR6+0xe00], R31 ;  /* 0x000e001f0c007988 */ /* 0x000be80008000806 */
[----:B------:R5:W-:Y:S04]  /*05b0*/  STS [R12+UR4], R43 ;  /* 0x0000002b0c007988 */ /* 0x000be80008000804 */
[----:B------:R5:W-:Y:S04]  /*05c0*/  STS [R12+UR4+0x200], R45 ;  /* 0x0002002d0c007988 */ /* 0x000be80008000804 */
[----:B------:R5:W-:Y:S04]  /*05d0*/  STS [R12+UR4+0x400], R47 ;  /* 0x0004002f0c007988 */ /* 0x000be80008000804 */
[----:B0-----:R-:W5:Y:S04]  /*05e0*/  LDG.E.CONSTANT R15, desc[UR8][R8.64+0x1400] ;  /* 0x00140008080f7981 */ /* 0x001f68000c1e9900 */
[----:B------:R-:W5:Y:S04]  /*05f0*/  LDG.E.CONSTANT R17, desc[UR8][R8.64+0x1800] ;  /* 0x0018000808117981 */ /* 0x000f68000c1e9900 */
[----:B-1----:R-:W5:Y:S04]  /*0600*/  LDG.E.CONSTANT R19, desc[UR8][R8.64+0x1c00] ;  /* 0x001c000808137981 */ /* 0x002f68000c1e9900 */
[----:B--2---:R-:W2:Y:S04]  /*0610*/  LDG.E.CONSTANT R21, desc[UR8][R8.64+0x2000] ;  /* 0x0020000808157981 */ /* 0x004ea8000c1e9900 */
[----:B---3--:R-:W3:Y:S04]  /*0620*/  LDG.E.CONSTANT R23, desc[UR8][R8.64+0x2400] ;  /* 0x0024000808177981 */ /* 0x008ee8000c1e9900 */
[----:B----4-:R-:W4:Y:S04]  /*0630*/  LDG.E.CONSTANT R25, desc[UR8][R8.64+0x2800] ;  /* 0x0028000808197981 */ /* 0x010f28000c1e9900 */
[----:B-----5:R-:W5:Y:S04]  /*0640*/  LDG.E.CONSTANT R27, desc[UR8][R8.64+0x2c00] ;  /* 0x002c0008081b7981 */ /* 0x020f68000c1e9900 */
[----:B------:R-:W5:Y:S04]  /*0650*/  LDG.E.CONSTANT R31, desc[UR8][R8.64+0x3000] ;  /* 0x00300008081f7981 */ /* 0x000f68000c1e9900 */
[----:B------:R-:W5:Y:S04]  /*0660*/  LDG.E.CONSTANT R43, desc[UR8][R8.64+0x3400] ;  /* 0x00340008082b7981 */ /* 0x000f68000c1e9900 */
[----:B------:R-:W5:Y:S04]  /*0670*/  LDG.E.CONSTANT R45, desc[UR8][R8.64+0x3800] ;  /* 0x00380008082d7981 */ /* 0x000f68000c1e9900 */
[----:B------:R0:W5:Y:S04]  /*0680*/  LDG.E.CONSTANT R47, desc[UR8][R8.64+0x3c00] ;  /* 0x003c0008082f7981 */ /* 0x000168000c1e9900 */
[----:B------:R-:W-:Y:S04]  /*0690*/  STS [R12+UR4+0x600], R13 ;  /* 0x0006000d0c007988 */ /* 0x000fe80008000804 */
[----:B------:R-:W-:Y:S04]  /*06a0*/  STS [R12+UR4+0x800], R11 ;  /* 0x0008000b0c007988 */ /* 0x000fe80008000804 */
[----:B------:R-:W-:Y:S04]  /*06b0*/  STS [R12+UR4+0x2000], R65 ;  /* 0x002000410c007988 */ /* 0x000fe80008000804 */
[----:B------:R-:W-:Y:S04]  /*06c0*/  STS [R12+UR4+0x2200], R67 ;  /* 0x002200430c007988 */ /* 0x000fe80008000804 */
[----:B------:R-:W-:Y:S04]  /*06d0*/  STS [R12+UR4+0x2400], R69 ;  /* 0x002400450c007988 */ /* 0x000fe80008000804 */
[----:B------:R1:W-:Y:S04]  /*06e0*/  STS [R12+UR4+0x2600], R2 ;  /* 0x002600020c007988 */ /* 0x0003e80008000804 */
        /* <DEDUP_REMOVED lines=11> */
[----:B------:R2:W-:Y:S01]  /*07a0*/  STS [R12+UR4+0x3e00], R52 ;  /* 0x003e00340c007988 */ /* 0x0005e20008000804 */
[----:B------:R-:W2:Y:S01]  /*07b0*/  S2R R0, SR_TID.X ;  /* 0x0000000000007919 */ /* 0x000ea20000002100 */
[----:B-1----:R-:W-:-:S02]  /*07c0*/  LOP3.LUT R2, R12, 0x1c, RZ, 0xc0, !PT ;  /* 0x0000001c0c027812 */ /* 0x002fc400078ec0ff */
[----:B0-----:R-:W-:Y:S01]  /*07d0*/  MOV R9, UR6 ;  /* 0x0000000600097c02 */ /* 0x001fe20008000f00 */
[----:B------:R-:W-:Y:S01]  /*07e0*/  UPLOP3.LUT UP1, UPT, UPT, UPT, UP0, 0x80, 0x8 ;  /* 0x000000000008789c */ /* 0x000fe20003f2f000 */
[----:B------:R-:W-:Y:S02]  /*07f0*/  LEA R6, R5, UR4, 0x9 ;  /* 0x0000000405067c11 */ /* 0x000fe4000f8e48ff */
[----:B------:R-:W-:Y:S01]  /*0800*/  IADD3 R2, PT, PT, R2, 0x200, R9 ;  /* 0x0000020002027810 */ /* 0x000fe20007ffe009 */
[----:B------:R0:W-:Y:S04]  /*0810*/  STS [R12+UR4+0xa00], R15 ;  /* 0x000a000f0c007988 */ /* 0x0001e80008000804 */
[----:B------:R0:W-:Y:S04]  /*0820*/  STS [R12+UR4+0xc00], R17 ;  /* 0x000c00110c007988 */ /* 0x0001e80008000804 */
[----:B------:R0:W-:Y:S04]  /*0830*/  STS [R12+UR4+0xe00], R19 ;  /* 0x000e00130c007988 */ /* 0x0001e80008000804 */
[----:B--2---:R0:W-:Y:S04]  /*0840*/  STS [R12+UR4+0x1000], R21 ;  /* 0x001000150c007988 */ /* 0x0041e80008000804 */
[----:B---3--:R0:W-:Y:S04]  /*0850*/  STS [R12+UR4+0x1200], R23 ;  /* 0x001200170c007988 */ /* 0x0081e80008000804 */
[----:B----4-:R0:W-:Y:S04]  /*0860*/  STS [R12+UR4+0x1400], R25 ;  /* 0x001400190c007988 */ /* 0x0101e80008000804 */
[----:B-----5:R0:W-:Y:S04]  /*0870*/  STS [R12+UR4+0x1600], R27 ;  /* 0x0016001b0c007988 */ /* 0x0201e80008000804 */
[----:B------:R0:W-:Y:S04]  /*0880*/  STS [R12+UR4+0x1800], R31 ;  /* 0x0018001f0c007988 */ /* 0x0001e80008000804 */
[----:B------:R0:W-:Y:S04]  /*0890*/  STS [R12+UR4+0x1a00], R43 ;  /* 0x001a002b0c007988 */ /* 0x0001e80008000804 */
[----:B------:R0:W-:Y:S04]  /*08a0*/  STS [R12+UR4+0x1c00], R45 ;  /* 0x001c002d0c007988 */ /* 0x0001e80008000804 */
[----:B------:R0:W-:Y:S01]  /*08b0*/  STS [R12+UR4+0x1e00], R47 ;  /* 0x001e002f0c007988 */ /* 0x0001e20008000804 */
[----:B------:R-:W-:Y:S01]  /*08c0*/  UMOV UR4, 0x2000 ;  /* 0x0000200000047882 */ /* 0x000fe20000000000 */
[----:B------:R-:W-:Y:S06]  /*08d0*/  BAR.SYNC.DEFER_BLOCKING 0x0 ;  /* 0x0000000000007b1d */ /* 0x000fec0000010000 */
.L_x_0:
[----:B0-----:R-:W-:Y:S04]  /*08e0*/  LDS R43, [R2+-0x200] ;  /* 0xfffe0000022b7984 */ /* 0x001fe80000000800 */
[----:B------:R-:W-:Y:S04]  /*08f0*/  LDS R50, [R2+-0x1e0] ;  /* 0xfffe200002327984 */ /* 0x000fe80000000800 */
[----:B------:R-:W-:Y:S04]  /*0900*/  LDS R47, [R2+-0x1c0] ;  /* 0xfffe4000022f7984 */ /* 0x000fe80000000800 */
[----:B------:R-:W-:Y:S04]  /*0910*/  LDS R45, [R2+-0x1a0] ;  /* 0xfffe6000022d7984 */ /* 0x000fe80000000800 */
[----:B------:R-:W0:Y:S04]  /*0920*/  LDS.128 R12, [R6+UR4] ;  /* 0x00000004060c7984 */ /* 0x000e280008000c00 */
[----:B------:R-:W1:Y:S04]  /*0930*/  LDS.128 R16, [R6+UR4+-0x1f80] ;  /* 0xffe0800406107984 */ /* 0x000e680008000c00 */
[----:B------:R-:W2:Y:S04]  /*0940*/  LDS.128 R24, [R6+UR4+-0x1f00] ;  /* 0xffe1000406187984 */ /* 0x000ea80008000c00 */
[----:B------:R-:W3:Y:S04]  /*0950*/  LDS.128 R20, [R6+UR4+0x80] ;  /* 0x0000800406147984 */ /* 0x000ee80008000c00 */
[----:B------:R-:W4:Y:S01]  /*0960*/  LDS.128 R8, [R6+UR4+-0x2000] ;  /* 0xffe0000406087984 */ /* 0x000f220008000c00 */
[C---:B0-----:R-:W-:Y:S01]  /*0970*/  FFMA R54, R43.reuse, R12, R54 ;  /* 0x0000000c2b367223 */ /* 0x041fe20000000036 */
[C---:B------:R-:W-:Y:S01]  /*0980*/  FFMA R53, R12.reuse, R50, R53 ;  /* 0x000000320c357223 */ /* 0x040fe20000000035 */
[C---:B------:R-:W-:Y:S01]  /*0990*/  FFMA R52, R12.reuse, R47, R35 ;  /* 0x0000002f0c347223 */ /* 0x040fe20000000023 */
[----:B------:R-:W-:Y:S01]  /*09a0*/  FFMA R56, R12, R45, R56 ;  /* 0x0000002d0c387223 */ /* 0x000fe20000000038 */
[C---:B-1----:R-:W-:Y:S01]  /*09b0*/  FFMA R55, R43.reuse, R16, R55 ;  /* 0x000000102b377223 */ /* 0x042fe20000000037 */
[C---:B------:R-:W-:Y:S01]  /*09c0*/  FFMA R12, R16.reuse, R50, R29 ;  /* 0x00000032100c7223 */ /* 0x040fe2000000001d */
[C---:B------:R-:W-:Y:S01]  /*09d0*/  FFMA R57, R16.reuse, R47, R57 ;  /* 0x0000002f10397223 */ /* 0x040fe20000000039 */
[----:B------:R-:W-:Y:S01]  /*09e0*/  FFMA R61, R16, R45, R61 ;  /* 0x0000002d103d7223 */ /* 0x000fe2000000003d */
[C---:B--2---:R-:W-:Y:S01]  /*09f0*/  FFMA R62, R43.reuse, R24, R62 ;  /* 0x000000182b3e7223 */ /* 0x044fe2000000003e */
[C---:B------:R-:W-:Y:S01]  /*0a00*/  FFMA R63, R24.reuse, R50, R63 ;  /* 0x00000032183f7223 */ /* 0x040fe2000000003f */
[C---:B------:R-:W-:Y:S01]  /*0a10*/  FFMA R64, R24.reuse, R47, R64 ;  /* 0x0000002f18407223 */ /* 0x040fe20000000040 */
[----:B------:R-:W-:Y:S01]  /*0a20*/  FFMA R24, R24, R45, R30 ;  /* 0x0000002d18187223 */ /* 0x000fe2000000001e */
[CC--:B---3--:R-:W-:Y:S01]  /*0a30*/  FFMA R16, R20.reuse, R47.reuse, R28 ;  /* 0x0000002f14107223 */ /* 0x0c8fe2000000001c */
[C---:B------:R-:W-:Y:S01]  /*0a40*/  FFMA R58, R43.reuse, R20, R58 ;  /* 0x000000142b3a7223 */ /* 0x040fe2000000003a */
[----:B------:R-:W-:Y:S01]  /*0a50*/  FFMA R60, R20, R50, R60 ;  /* 0x00000032143c7223 */ /* 0x000fe2000000003c */
[----:B------:R-:W0:Y:S01]  /*0a60*/  LDS.128 R28, [R6+UR4+0x100] ;  /* 0x00010004061c7984 */ /* 0x000e220008000c00 */
[----:B----4-:R-:W-:Y:S01]  /*0a70*/  FFMA R48, R43, R8, R48 ;  /* 0x000000082b307223 */ /* 0x010fe20000000030 */
[C---:B------:R-:W-:Y:S01]  /*0a80*/  FFMA R51, R8.reuse, R50, R51 ;  /* 0x0000003208337223 */ /* 0x040fe20000000033 */
[C---:B------:R-:W-:Y:S01]  /*0a90*/  FFMA R46, R8.reuse, R47, R46 ;  /* 0x0000002f082e7223 */ /* 0x040fe2000000002e */
[-C--:B------:R-:W-:Y:S01]  /*0aa0*/  FFMA R8, R8, R45.reuse, R33 ;  /* 0x0000002d08087223 */ /* 0x080fe20000000021 */
[----:B------:R-:W-:-:S02]  /*0ab0*/  FFMA R20, R20, R45, R32 ;  /* 0x0000002d14147223 */ /* 0x000fc40000000020 */
[----:B------:R-:W1:Y:S01]  /*0ac0*/  LDS.128 R32, [R6+UR4+-0x1e80] ;  /* 0xffe1800406207984 */ /* 0x000e620008000c00 */
[C---:B0-----:R-:W-:Y:S01]  /*0ad0*/  FFMA R65, R43.reuse, R28, R36 ;  /* 0x0000001c2b417223 */ /* 0x041fe20000000024 */
[C---:B------:R-:W-:Y:S01]  /*0ae0*/  FFMA R66, R28.reuse, R50, R37 ;  /* 0x000000321c427223 */ /* 0x040fe20000000025 */
[C---:B------:R-:W-:Y:S01]  /*0af0*/  FFMA R67, R28.reuse, R47, R38 ;  /* 0x0000002f1c437223 */ /* 0x040fe20000000026 */
[----:B------:R-:W-:Y:S01]  /*0b00*/  FFMA R28, R28, R45, R68 ;  /* 0x0000002d1c1c7223 */ /* 0x000fe20000000044 */
[C---:B-1----:R-:W-:Y:S01]  /*0b10*/  FFMA R68, R32.reuse, R47, R39 ;  /* 0x0000002f20447223 */ /* 0x042fe20000000027 */
[C---:B------:R-:W-:Y:S01]  /*0b20*/  FFMA R44, R43.reuse, R32, R44 ;  /* 0x000000202b2c7223 */ /* 0x040fe2000000002c */
[----:B------:R-:W0:Y:S01]  /*0b30*/  LDS.128 R36, [R6+UR4+0x180] ;  /* 0x0001800406247984 */ /* 0x000e220008000c00 */
[C---:B------:R-:W-:Y:S01]  /*0b40*/  FFMA R42, R32.reuse, R50, R42 ;  /* 0x00000032202a7223 */ /* 0x040fe2000000002a */
[----:B------:R-:W-:Y:S01]  /*0b50*/  FFMA R32, R32, R45, R59 ;  /* 0x0000002d20207223 */ /* 0x000fe2000000003b */
[----:B0-----:R-:W-:Y:S01]  /*0b60*/  FFMA R41, R43, R36, R41 ;  /* 0x000000242b297223 */ /* 0x001fe20000000029 */
[C---:B------:R-:W-:Y:S01]  /*0b70*/  FFMA R7, R36.reuse, R47, R7 ;  /* 0x0000002f24077223 */ /* 0x040fe20000000007 */
[----:B------:R-:W0:Y:S01]  /*0b80*/  LDS R43, [R2+-0x180] ;  /* 0xfffe8000022b7984 */ /* 0x000e220000000800 */
[C---:B------:R-:W-:Y:S01]  /*0b90*/  FFMA R40, R36.reuse, R50, R40 ;  /* 0x0000003224287223 */ /* 0x040fe20000000028 */
[----:B------:R-:W-:-:S02]  /*0ba0*/  FFMA R45, R36, R45, R49 ;  /* 0x0000002d242d7223 */ /* 0x000fc40000000031 */
[----:B------:R-:W1:Y:S04]  /*0bb0*/  LDS R47, [R2+-0x160] ;  /* 0xfffea000022f7984 */ /* 0x000e680000000800 */
[----:B------:R-:W2:Y:S04]  /*0bc0*/  LDS R36, [R2+-0x140] ;  /* 0xfffec00002247984 */ /* 0x000ea80000000800 */
[----:B------:R-:W-:Y:S01]  /*0bd0*/  LDS R50, [R2+0x20] ;  /* 0x0000200002327984 */ /* 0x000fe20000000800 */
[C---:B0-----:R-:W-:Y:S01]  /*0be0*/  FFMA R48, R43.reuse, R9, R48 ;  /* 0x000000092b307223 */ /* 0x041fe20000000030 */
[C---:B------:R-:W-:Y:S01]  /*0bf0*/  FFMA R54, R43.reuse, R13, R54 ;  /* 0x0000000d2b367223 */ /* 0x040fe20000000036 */
[C---:B------:R-:W-:Y:S01]  /*0c00*/  FFMA R55, R43.reuse, R17, R55 ;  /* 0x000000112b377223 */ /* 0x040fe20000000037 */
[C---:B------:R-:W-:Y:S01]  /*0c10*/  FFMA R58, R43.reuse, R21, R58 ;  /* 0x000000152b3a7223 */ /* 0x040fe2000000003a */
[C---:B------:R-:W-:Y:S01]  /*0c20*/  FFMA R62, R43.reuse, R25, R62 ;  /* 0x000000192b3e7223 */ /* 0x040fe2000000003e */
[C---:B------:R-:W-:Y:S01]  /*0c30*/  FFMA R65, R43.reuse, R29, R65 ;  /* 0x0000001d2b417223 */ /* 0x040fe20000000041 */
[C---:B------:R-:W-:Y:S01]  /*0c40*/  FFMA R44, R43.reuse, R33, R44 ;  /* 0x000000212b2c7223 */ /* 0x040fe2000000002c */
[----:B------:R-:W-:Y:S01]  /*0c50*/  FFMA R41, R43, R37, R41 ;  /* 0x000000252b297223 */ /* 0x000fe20000000029 */
[C---:B-1----:R-:W-:Y:S01]  /*0c60*/  FFMA R51, R47.reuse, R9, R51 ;  /* 0x000000092f337223 */ /* 0x042fe20000000033 */
[----:B------:R-:W0:Y:S01]  /*0c70*/  LDS R43, [R2+-0x120] ;  /* 0xfffee000022b7984 */ /* 0x000e220000000800 */
[C---:B------:R-:W-:Y:S01]  /*0c80*/  FFMA R53, R47.reuse, R13, R53 ;  /* 0x0000000d2f357223 */ /* 0x040fe20000000035 */
[C---:B------:R-:W-:Y:S01]  /*0c90*/  FFMA R12, R47.reuse, R17, R12 ;  /* 0x000000112f0c7223 */ /* 0x040fe2000000000c */
[C---:B------:R-:W-:Y:S01]  /*0ca0*/  FFMA R60, R47.reuse, R21, R60 ;  /* 0x000000152f3c7223 */ /* 0x040fe2000000003c */
[C---:B------:R-:W-:Y:S01]  /*0cb0*/  FFMA R63, R47.reuse, R25, R63 ;  /* 0x000000192f3f7223 */ /* 0x040fe2000000003f */
[C---:B------:R-:W-:Y:S01]  /*0cc0*/  FFMA R66, R47.reuse, R29, R66 ;  /* 0x0000001d2f427223 */ /* 0x040fe20000000042 */
[C---:B------:R-:W-:Y:S01]  /*0cd0*/  FFMA R42, R47.reuse, R33, R42 ;  /* 0x000000212f2a7223 */ /* 0x040fe2000000002a */
[----:B------:R-:W-:Y:S01]  /*0ce0*/  FFMA R40, R47, R37, R40 ;  /* 0x000000252f287223 */ /* 0x000fe20000000028 */
[C---:B--2---:R-:W-:Y:S01]  /*0cf0*/  FFMA R47, R36.reuse, R9, R46 ;  /* 0x00000009242f7223 */ /* 0x044fe2000000002e */
[C---:B------:R-:W-:Y:S01]  /*0d00*/  FFMA R52, R36.reuse, R13, R52 ;  /* 0x0000000d24347223 */ /* 0x040fe20000000034 */
[C---:B------:R-:W-:Y:S01]  /*0d10*/  FFMA R57, R36.reuse, R17, R57 ;  /* 0x0000001124397223 */ /* 0x040fe20000000039 */
[C---:B------:R-:W-:Y:S01]  /*0d20*/  FFMA R16, R36.reuse, R21, R16 ;  /* 0x0000001524107223 */ /* 0x040fe20000000010 */
[C---:B------:R-:W-:Y:S01]  /*0d30*/  FFMA R64, R36.reuse, R25, R64 ;  /* 0x0000001924407223 */ /* 0x040fe20000000040 */
[C---:B------:R-:W-:Y:S01]  /*0d40*/  FFMA R67, R36.reuse, R29, R67 ;  /* 0x0000001d24437223 */ /* 0x040fe20000000043 */
[C---:B------:R-:W-:Y:S01]  /*0d50*/  FFMA R68, R36.reuse, R33, R68 ;  /* 0x0000002124447223 */ /* 0x040fe20000000044 */
[----:B------:R-:W-:Y:S01]  /*0d60*/  FFMA R36, R36, R37, R7 ;  /* 0x0000002524247223 */ /* 0x000fe20000000007 */
[----:B------:R-:W1:Y:S04]  /*0d70*/  LDS R46, [R2+-0x100] ;  /* 0xffff0000022e7984 */ /* 0x000e680000000800 */
[----:B------:R-:W2:Y:S01]  /*0d80*/  LDS R7, [R2+-0xe0] ;  /* 0xffff200002077984 */ /* 0x000ea20000000800 */
[C---:B0-----:R-:W-:Y:S01]  /*0d90*/  FFMA R8, R43.reuse, R9, R8 ;  /* 0x000000092b087223 */ /* 0x041fe20000000008 */
[----:B------:R-:W-:-:S02]  /*0da0*/  FFMA R56, R43, R13, R56 ;  /* 0x0000000d2b387223 */ /* 0x000fc40000000038 */
[----:B------:R-:W0:Y:S01]  /*0db0*/  LDS R9, [R2+-0xc0] ;  /* 0xffff400002097984 */ /* 0x000e220000000800 */
[C---:B------:R-:W-:Y:S01]  /*0dc0*/  FFMA R20, R43.reuse, R21, R20 ;  /* 0x000000152b147223 */ /* 0x040fe20000000014 */
[C---:B------:R-:W-:Y:S01]  /*0dd0*/  FFMA R61, R43.reuse, R17, R61 ;  /* 0x000000112b3d7223 */ /* 0x040fe2000000003d */
[C---:B------:R-:W-:Y:S01]  /*0de0*/  FFMA R24, R43.reuse, R25, R24 ;  /* 0x000000192b187223 */ /* 0x040fe20000000018 */
[----:B------:R-:W3:Y:S01]  /*0df0*/  LDS R13, [R2+-0xa0] ;  /* 0xffff6000020d7984 */ /* 0x000ee20000000800 */
[C---:B------:R-:W-:Y:S01]  /*0e00*/  FFMA R32, R43.reuse, R33, R32 ;  /* 0x000000212b207223 */ /* 0x040fe20000000020 */
[C---:B------:R-:W-:Y:S01]  /*0e10*/  FFMA R28, R43.reuse, R29, R28 ;  /* 0x0000001d2b1c7223 */ /* 0x040fe2000000001c */
[----:B------:R-:W-:Y:S01]  /*0e20*/  FFMA R45, R43, R37, R45 ;  /* 0x000000252b2d7223 */ /* 0x000fe2000000002d */
[----:B------:R-:W4:Y:S04]  /*0e30*/  LDS R21, [R2+-0x60] ;  /* 0xffffa00002157984 */ /* 0x000f280000000800 */
[----:B------:R-:W5:Y:S01]  /*0e40*/  LDS R17, [R2+-0x80] ;  /* 0xffff800002117984 */ /* 0x000f620000000800 */
[C---:B-1----:R-:W-:Y:S01]  /*0e50*/  FFMA R48, R46.reuse, R10, R48 ;  /* 0x0000000a2e307223 */ /* 0x042fe20000000030 */
[----:B------:R-:W-:-:S02]  /*0e60*/  FFMA R54, R46, R14, R54 ;  /* 0x0000000e2e367223 */ /* 0x000fc40000000036 */
[----:B------:R-:W1:Y:S01]  /*0e70*/  LDS R25, [R2+-0x40] ;  /* 0xffffc00002197984 */ /* 0x000e620000000800 */
[C---:B------:R-:W-:Y:S01]  /*0e80*/  FFMA R55, R46.reuse, R18, R55 ;  /* 0x000000122e377223 */ /* 0x040fe20000000037 */
        /* <DEDUP_REMOVED lines=8> */
[C---:B------:R-:W-:Y:S01]  /*0f10*/  FFMA R58, R46.reuse, R22, R58 ;  /* 0x000000162e3a7223 */ /* 0x040fe2000000003a */
[----:B------:R-:W2:Y:S01]  /*0f20*/  LDS R7, [R2+-0x20] ;  /* 0xffffe00002077984 */ /* 0x000ea20000000800 */
[C---:B------:R-:W-:Y:S01]  /*0f30*/  FFMA R62, R46.reuse, R26, R62 ;  /* 0x0000001a2e3e7223 */ /* 0x040fe2000000003e */
[C---:B------:R-:W-:Y:S01]  /*0f40*/  FFMA R65, R46.reuse, R30, R65 ;  /* 0x0000001e2e417223 */ /* 0x040fe20000000041 */
[C---:B------:R-:W-:Y:S01]  /*0f50*/  FFMA R44, R46.reuse, R34, R44 ;  /* 0x000000222e2c7223 */ /* 0x040fe2000000002c */
[----:B------:R-:W-:Y:S01]  /*0f60*/  FFMA R41, R46, R38, R41 ;  /* 0x000000262e297223 */ /* 0x000fe20000000029 */
        /* <DEDUP_REMOVED lines=9> */
[C---:B---3--:R-:W-:Y:S01]  /*1000*/  FFMA R8, R13.reuse, R10, R8 ;  /* 0x0000000a0d087223 */ /* 0x048fe20000000008 */
[C---:B------:R-:W-:Y:S01]  /*1010*/  FFMA R61, R13.reuse, R18, R61 ;  /* 0x000000120d3d7223 */ /* 0x040fe2000000003d */
[C---:B------:R-:W-:Y:S01]  /*1020*/  FFMA R56, R13.reuse, R14, R56 ;  /* 0x0000000e0d387223 */ /* 0x040fe20000000038 */
[C---:B------:R-:W-:Y:S01]  /*1030*/  FFMA R20, R13.reuse, R22, R20 ;  /* 0x000000160d147223 */ /* 0x040fe20000000014 */
[C---:B------:R-:W-:Y:S01]  /*1040*/  FFMA R32, R13.reuse, R34, R32 ;  /* 0x000000220d207223 */ /* 0x040fe20000000020 */
[C---:B------:R-:W-:Y:S01]  /*1050*/  FFMA R24, R13.reuse, R26, R24 ;  /* 0x0000001a0d187223 */ /* 0x040fe20000000018 */
[----:B------:R-:W-:Y:S01]  /*1060*/  FFMA R30, R13, R30, R28 ;  /* 0x0000001e0d1e7223 */ /* 0x000fe2000000001c */
[C---:B----4-:R-:W-:Y:S01]  /*1070*/  FFMA R51, R21.reuse, R11, R51 ;  /* 0x0000000b15337223 */ /* 0x050fe20000000033 */
[C---:B------:R-:W-:Y:S01]  /*1080*/  FFMA R53, R21.reuse, R15, R53 ;  /* 0x0000000f15357223 */ /* 0x040fe20000000035 */
[C---:B------:R-:W-:Y:S01]  /*1090*/  FFMA R22, R21.reuse, R19, R12 ;  /* 0x0000001315167223 */ /* 0x040fe2000000000c */
[C---:B------:R-:W-:Y:S01]  /*10a0*/  FFMA R60, R21.reuse, R23, R60 ;  /* 0x00000017153c7223 */ /* 0x040fe2000000003c */
[C---:B------:R-:W-:Y:S01]  /*10b0*/  FFMA R63, R21.reuse, R27, R63 ;  /* 0x0000001b153f7223 */ /* 0x040fe2000000003f */
[C---:B------:R-:W-:Y:S01]  /*10c0*/  FFMA R66, R21.reuse, R31, R66 ;  /* 0x0000001f15427223 */ /* 0x040fe20000000042 */
[C---:B------:R-:W-:Y:S01]  /*10d0*/  FFMA R29, R21.reuse, R35, R42 ;  /* 0x00000023151d7223 */ /* 0x040fe2000000002a */
[----:B------:R-:W-:Y:S01]  /*10e0*/  FFMA R34, R21, R39, R40 ;  /* 0x0000002715227223 */ /* 0x000fe20000000028 */
[C---:B-----5:R-:W-:Y:S01]  /*10f0*/  FFMA R48, R17.reuse, R11, R48 ;  /* 0x0000000b11307223 */ /* 0x060fe20000000030 */
        /* <DEDUP_REMOVED lines=8> */
[C---:B------:R-:W-:Y:S01]  /*1180*/  FFMA R26, R25.reuse, R15, R52 ;  /* 0x0000000f191a7223 */ /* 0x040fe20000000034 */
[C---:B------:R-:W-:Y:S01]  /*1190*/  FFMA R57, R25.reuse, R19, R57 ;  /* 0x0000001319397223 */ /* 0x040fe20000000039 */
[C---:B------:R-:W-:Y:S01]  /*11a0*/  FFMA R59, R25.reuse, R23, R16 ;  /* 0x00000017193b7223 */ /* 0x040fe20000000010 */
[C---:B------:R-:W-:Y:S01]  /*11b0*/  FFMA R64, R25.reuse, R27, R64 ;  /* 0x0000001b19407223 */ /* 0x040fe20000000040 */
[C---:B------:R-:W-:Y:S01]  /*11c0*/  FFMA R67, R25.reuse, R31, R67 ;  /* 0x0000001f19437223 */ /* 0x040fe20000000043 */
[C---:B------:R-:W-:Y:S01]  /*11d0*/  FFMA R68, R25.reuse, R35, R68 ;  /* 0x0000002319447223 */ /* 0x040fe20000000044 */
[----:B------:R-:W-:Y:S01]  /*11e0*/  FFMA R49, R25, R39, R36 ;  /* 0x0000002719317223 */ /* 0x000fe20000000024 */
[----:B--2---:R-:W-:Y:S01]  /*11f0*/  FFMA R61, R7, R19, R61 ;  /* 0x00000013073d7223 */ /* 0x004fe2000000003d */
[----:B------:R-:W-:Y:S01]  /*1200*/  FFMA R38, R13, R38, R45 ;  /* 0x000000260d267223 */ /* 0x000fe2000000002d */
[----:B------:R-:W-:Y:S01]  /*1210*/  LDS R52, [R2] ;  /* 0x0000000002347984 */ /* 0x000fe20000000800 */
[C---:B------:R-:W-:Y:S01]  /*1220*/  FFMA R25, R7.reuse, R11, R8 ;  /* 0x0000000b07197223 */ /* 0x040fe20000000008 */
[C---:B------:R-:W-:Y:S01]  /*1230*/  FFMA R56, R7.reuse, R15, R56 ;  /* 0x0000000f07387223 */ /* 0x040fe20000000038 */
[C---:B------:R-:W-:Y:S01]  /*1240*/  FFMA R20, R7.reuse, R23, R20 ;  /* 0x0000001707147223 */ /* 0x040fe20000000014 */
[----:B------:R-:W0:Y:S01]  /*1250*/  LDS.128 R16, [R6+UR4+0x90] ;  /* 0x0000900406107984 */ /* 0x000e220008000c00 */
[C---:B------:R-:W-:Y:S01]  /*1260*/  FFMA R24, R7.reuse, R27, R24 ;  /* 0x0000001b07187223 */ /* 0x040fe20000000018 */
[C---:B------:R-:W-:Y:S01]  /*1270*/  FFMA R30, R7.reuse, R31, R30 ;  /* 0x0000001f071e7223 */ /* 0x040fe2000000001e */
[C---:B------:R-:W-:Y:S01]  /*1280*/  FFMA R32, R7.reuse, R35, R32 ;  /* 0x0000002307207223 */ /* 0x040fe20000000020 */
[----:B------:R-:W1:Y:S01]  /*1290*/  LDS.128 R40, [R6+UR4+-0x1ff0] ;  /* 0xffe0100406287984 */ /* 0x000e620008000c00 */
[----:B------:R-:W-:-:S03]  /*12a0*/  FFMA R38, R7, R39, R38 ;  /* 0x0000002707267223 */ /* 0x000fc60000000026 */
[----:B------:R-:W2:Y:S04]  /*12b0*/  LDS R36, [R2+0x60] ;  /* 0x0000600002247984 */ /* 0x000ea80000000800 */
[----:B------:R-:W3:Y:S04]  /*12c0*/  LDS.128 R8, [R6+UR4+-0x1f70] ;  /* 0xffe0900406087984 */ /* 0x000ee80008000c00 */
[----:B------:R-:W4:Y:S04]  /*12d0*/  LDS.128 R12, [R6+UR4+-0x1ef0] ;  /* 0xffe11004060c7984 */ /* 0x000f280008000c00 */
[----:B------:R-:W5:Y:S01]  /*12e0*/  LDS.128 R44, [R6+UR4+0x10] ;  /* 0x00001004062c7984 */ /* 0x000f620008000c00 */
[----:B0-----:R-:W-:Y:S01]  /*12f0*/  FFMA R58, R52, R16, R58 ;  /* 0x00000010343a7223 */ /* 0x001fe2000000003a */
[C---:B------:R-:W-:Y:S01]  /*1300*/  FFMA R60, R16.reuse, R50, R60 ;  /* 0x00000032103c7223 */ /* 0x040fe2000000003c */
[-C--:B------:R-:W-:Y:S01]  /*1310*/  FFMA R59, R16, R37.reuse, R59 ;  /* 0x00000025103b7223 */ /* 0x080fe2000000003b */
[----:B-1----:R-:W-:Y:S01]  /*1320*/  FFMA R48, R52, R40, R48 ;  /* 0x0000002834307223 */ /* 0x002fe20000000030 */
[C---:B------:R-:W-:Y:S01]  /*1330*/  FFMA R51, R40.reuse, R50, R51 ;  /* 0x0000003228337223 */ /* 0x040fe20000000033 */
[-C--:B------:R-:W-:Y:S01]  /*1340*/  FFMA R7, R40, R37.reuse, R21 ;  /* 0x0000002528077223 */ /* 0x080fe20000000015 */
[-C--:B--2---:R-:W-:Y:S01]  /*1350*/  FFMA R16, R16, R36.reuse, R20 ;  /* 0x0000002410107223 */ /* 0x084fe20000000014 */
[----:B------:R-:W-:Y:S01]  /*1360*/  FFMA R40, R40, R36, R25 ;  /* 0x0000002428287223 */ /* 0x000fe20000000019 */
[----:B---3--:R-:W-:Y:S01]  /*1370*/  FFMA R39, R8, R50, R22 ;  /* 0x0000003208277223 */ /* 0x008fe20000000016 */
[----:B------:R-:W-:Y:S01]  /*1380*/  FFMA R55, R52, R8, R55 ;  /* 0x0000000834377223 */ /* 0x000fe20000000037 */
[----:B------:R-:W0:Y:S01]  /*1390*/  LDS.128 R20, [R6+UR4+0x110] ;  /* 0x0001100406147984 */ /* 0x000e220008000c00 */
[-C--:B------:R-:W-:Y:S01]  /*13a0*/  FFMA R57, R8, R37.reuse, R57 ;  /* 0x0000002508397223 */ /* 0x080fe20000000039 */
[----:B----4-:R-:W-:Y:S01]  /*13b0*/  FFMA R62, R52, R12, R62 ;  /* 0x0000000c343e7223 */ /* 0x010fe2000000003e */
[C---:B------:R-:W-:Y:S01]  /*13c0*/  FFMA R63, R12.reuse, R50, R63 ;  /* 0x000000320c3f7223 */ /* 0x040fe2000000003f */
[CC--:B------:R-:W-:Y:S01]  /*13d0*/  FFMA R64, R12.reuse, R37.reuse, R64 ;  /* 0x000000250c407223 */ /* 0x0c0fe20000000040 */
[----:B------:R-:W-:Y:S01]  /*13e0*/  FFMA R12, R12, R36, R24 ;  /* 0x000000240c0c7223 */ /* 0x000fe20000000018 */
[-C--:B-----5:R-:W-:Y:S01]  /*13f0*/  FFMA R35, R44, R37.reuse, R26 ;  /* 0x000000252c237223 */ /* 0x0a0fe2000000001a */
[----:B------:R-:W-:Y:S01]  /*1400*/  FFMA R54, R52, R44, R54 ;  /* 0x0000002c34367223 */ /* 0x000fe20000000036 */
[----:B------:R-:W1:Y:S01]  /*1410*/  LDS.128 R24, [R6+UR4+-0x1e70] ;  /* 0xffe1900406187984 */ /* 0x000e620008000c00 */
[C---:B------:R-:W-:Y:S01]  /*1420*/  FFMA R53, R44.reuse, R50, R53 ;  /* 0x000000322c357223 */ /* 0x040fe20000000035 */
[-C--:B------:R-:W-:Y:S01]  /*1430*/  FFMA R56, R44, R36.reuse, R56 ;  /* 0x000000242c387223 */ /* 0x080fe20000000038 */
[----:B------:R-:W-:Y:S01]  /*1440*/  FFMA R61, R8, R36, R61 ;  /* 0x00000024083d7223 */ /* 0x000fe2000000003d */
[----:B0-----:R-:W-:Y:S01]  /*1450*/  FFMA R65, R52, R20, R65 ;  /* 0x0000001434417223 */ /* 0x001fe20000000041 */
[C---:B------:R-:W-:Y:S01]  /*1460*/  FFMA R66, R20.reuse, R50, R66 ;  /* 0x0000003214427223 */ /* 0x040fe20000000042 */
[CC--:B------:R-:W-:Y:S01]  /*1470*/  FFMA R67, R20.reuse, R37.reuse, R67 ;  /* 0x0000002514437223 */ /* 0x0c0fe20000000043 */
[----:B------:R-:W-:Y:S01]  /*1480*/  FFMA R20, R20, R36, R30 ;  /* 0x0000002414147223 */ /* 0x000fe2000000001e */
[----:B-1----:R-:W-:Y:S01]  /*1490*/  FFMA R8, R52, R24, R28 ;  /* 0x0000001834087223 */ /* 0x002fe2000000001c */
[C---:B------:R-:W-:Y:S01]  /*14a0*/  FFMA R44, R24.reuse, R50, R29 ;  /* 0x00000032182c7223 */ /* 0x040fe2000000001d */
[C---:B------:R-:W-:Y:S01]  /*14b0*/  FFMA R68, R24.reuse, R37, R68 ;  /* 0x0000002518447223 */ /* 0x040fe20000000044 */
[----:B------:R-:W0:Y:S01]  /*14c0*/  LDS.128 R28, [R6+UR4+0x190] ;  /* 0x00019004061c7984 */ /* 0x000e220008000c00 */
[----:B------:R-:W-:Y:S01]  /*14d0*/  FFMA R32, R24, R36, R32 ;  /* 0x0000002418207223 */ /* 0x000fe20000000020 */
[----:B------:R-:W-:-:S02]  /*14e0*/  UIADD3 UR4, UPT, UPT, UR4, 0x20, URZ ;  /* 0x0000002004047890 */ /* 0x000fc4000fffe0ff */
[----:B------:R-:W1:Y:S02]  /*14f0*/  LDS R24, [R2+0xc0] ;  /* 0x0000c00002187984 */ /* 0x000e640000000800 */
[----:B------:R-:W-:Y:S01]  /*1500*/  UISETP.NE.AND UP0, UPT, UR4, 0x2080, UPT ;  /* 0x000020800400788c */ /* 0x000fe2000bf05270 */
[C---:B0-----:R-:W-:Y:S01]  /*1510*/  FFMA R49, R28.reuse, R37, R49 ;  /* 0x000000251c317223 */ /* 0x041fe20000000031 */
[----:B------:R-:W-:Y:S01]  /*1520*/  FFMA R38, R28, R36, R38 ;  /* 0x000000241c267223 */ /* 0x000fe20000000026 */
[----:B------:R-:W0:Y:S01]  /*1530*/  LDS R37, [R2+0x80] ;  /* 0x0000800002257984 */ /* 0x000e220000000800 */
[----:B------:R-:W-:Y:S01]  /*1540*/  FFMA R33, R52, R28, R33 ;  /* 0x0000001c34217223 */ /* 0x000fe20000000021 */
[----:B------:R-:W-:Y:S01]  /*1550*/  FFMA R34, R28, R50, R34 ;  /* 0x000000321c227223 */ /* 0x000fe20000000022 */
[C---:B-1----:R-:W-:Y:S01]  /*1560*/  FFMA R35, R24.reuse, R45, R35 ;  /* 0x0000002d18237223 */ /* 0x042fe20000000023 */
[----:B------:R-:W1:Y:S01]  /*1570*/  LDS R36, [R2+0xa0] ;  /* 0x0000a00002247984 */ /* 0x000e620000000800 */
[C---:B------:R-:W-:Y:S01]  /*1580*/  FFMA R57, R24.reuse, R9, R57 ;  /* 0x0000000918397223 */ /* 0x040fe20000000039 */
[C---:B------:R-:W-:Y:S01]  /*1590*/  FFMA R59, R24.reuse, R17, R59 ;  /* 0x00000011183b7223 */ /* 0x040fe2000000003b */
[C---:B------:R-:W-:Y:S01]  /*15a0*/  FFMA R64, R24.reuse, R13, R64 ;  /* 0x0000000d18407223 */ /* 0x040fe20000000040 */
[C---:B------:R-:W-:Y:S01]  /*15b0*/  FFMA R67, R24.reuse, R21, R67 ;  /* 0x0000001518437223 */ /* 0x040fe20000000043 */
[C---:B------:R-:W-:Y:S01]  /*15c0*/  FFMA R68, R24.reuse, R25, R68 ;  /* 0x0000001918447223 */ /* 0x040fe20000000044 */
[----:B------:R-:W-:Y:S01]  /*15d0*/  FFMA R49, R24, R29, R49 ;  /* 0x0000001d18317223 */ /* 0x000fe20000000031 */
[C---:B0-----:R-:W-:Y:S01]  /*15e0*/  FFMA R28, R37.reuse, R25, R8 ;  /* 0x00000019251c7223 */ /* 0x041fe20000000008 */
[C---:B------:R-:W-:Y:S01]  /*15f0*/  FFMA R8, R37.reuse, R29, R33 ;  /* 0x0000001d25087223 */ /* 0x040fe20000000021 */
[CC--:B------:R-:W-:Y:S01]  /*1600*/  FFMA R48, R37.reuse, R41.reuse, R48 ;  /* 0x0000002925307223 */ /* 0x0c0fe20000000030 */
[----:B------:R-:W0:Y:S01]  /*1610*/  LDS R33, [R2+0xe0] ;  /* 0x0000e00002217984 */ /* 0x000e220000000800 */
        /* <DEDUP_REMOVED lines=8> */
[----:B------:R-:W-:Y:S01]  /*16a0*/  FFMA R36, R24, R41, R7 ;  /* 0x0000002918247223 */ /* 0x000fe20000000007 */
[C---:B------:R-:W-:Y:S01]  /*16b0*/  FFMA R54, R37.reuse, R45, R54 ;  /* 0x0000002d25367223 */ /* 0x040fe20000000036 */
[----:B------:R-:W1:Y:S01]  /*16c0*/  LDS R7, [R2+0x100] ;  /* 0x0001000002077984 */ /* 0x000e620000000800 */
[C---:B------:R-:W-:Y:S01]  /*16d0*/  FFMA R55, R37.reuse, R9, R55 ;  /* 0x0000000925377223 */ /* 0x040fe20000000037 */
[C---:B------:R-:W-:Y:S01]  /*16e0*/  FFMA R58, R37.reuse, R17, R58 ;  /* 0x00000011253a7223 */ /* 0x040fe2000000003a */
[C---:B------:R-:W-:Y:S01]  /*16f0*/  FFMA R62, R37.reuse, R13, R62 ;  /* 0x0000000d253e7223 */ /* 0x040fe2000000003e */
[----:B------:R-:W-:Y:S01]  /*1700*/  FFMA R65, R37, R21, R65 ;  /* 0x0000001525417223 */ /* 0x000fe20000000041 */
[----:B------:R-:W2:Y:S04]  /*1710*/  LDS R24, [R2+0x120] ;  /* 0x0001200002187984 */ /* 0x000ea80000000800 */
[----:B------:R-:W3:Y:S01]  /*1720*/  LDS R37, [R2+0x140] ;  /* 0x0001400002257984 */ /* 0x000ee20000000800 */
[C---:B0-----:R-:W-:Y:S01]  /*1730*/  FFMA R16, R33.reuse, R17, R16 ;  /* 0x0000001121107223 */ /* 0x041fe20000000010 */
[----:B------:R-:W-:-:S02]  /*1740*/  FFMA R40, R33, R41, R40 ;  /* 0x0000002921287223 */ /* 0x000fc40000000028 */
[----:B------:R-:W0:Y:S01]  /*1750*/  LDS R17, [R2+0x160] ;  /* 0x0001600002117984 */ /* 0x000e220000000800 */
[C---:B------:R-:W-:Y:S01]  /*1760*/  FFMA R61, R33.reuse, R9, R61 ;  /* 0x00000009213d7223 */ /* 0x040fe2000000003d */
[C---:B------:R-:W-:Y:S01]  /*1770*/  FFMA R12, R33.reuse, R13, R12 ;  /* 0x0000000d210c7223 */ /* 0x040fe2000000000c */
[C---:B------:R-:W-:Y:S01]  /*1780*/  FFMA R56, R33.reuse, R45, R56 ;  /* 0x0000002d21387223 */ /* 0x040fe20000000038 */
[----:B------:R-:W4:Y:S01]  /*1790*/  LDS R41, [R2+0x180] ;  /* 0x0001800002297984 */ /* 0x000f220000000800 */
[C---:B------:R-:W-:Y:S01]  /*17a0*/  FFMA R20, R33.reuse, R21, R20 ;  /* 0x0000001521147223 */ /* 0x040fe20000000014 */
[C---:B------:R-:W-:Y:S01]  /*17b0*/  FFMA R32, R33.reuse, R25, R32 ;  /* 0x0000001921207223 */ /* 0x040fe20000000020 */
[----:B------:R-:W-:Y:S01]  /*17c0*/  FFMA R38, R33, R29, R38 ;  /* 0x0000001d21267223 */ /* 0x000fe20000000026 */
[----:B------:R-:W5:Y:S01]  /*17d0*/  LDS R9, [R2+0x1a0] ;  /* 0x0001a00002097984 */ /* 0x000f620000000800 */
        /* <DEDUP_REMOVED lines=9> */
[----:B------:R-:W1:Y:S01]  /*1870*/  LDS R7, [R2+0x1c0] ;  /* 0x0001c00002077984 */ /* 0x000e620000000800 */
[C---:B------:R-:W-:Y:S01]  /*1880*/  FFMA R53, R24.reuse, R46, R53 ;  /* 0x0000002e18357223 */ /* 0x040fe20000000035 */
[C---:B------:R-:W-:Y:S01]  /*1890*/  FFMA R39, R24.reuse, R10, R39 ;  /* 0x0000000a18277223 */ /* 0x040fe20000000027 */
[C---:B------:R-:W-:Y:S01]  /*18a0*/  FFMA R60, R24.reuse, R18, R60 ;  /* 0x00000012183c7223 */ /* 0x040fe2000000003c */
[----:B------:R2:W1:Y:S01]  /*18b0*/  LDS R8, [R2+0x1e0] ;  /* 0x0001e00002087984 */ /* 0x0004620000000800 */
        /* <DEDUP_REMOVED lines=10> */
[C---:B------:R-:W-:Y:S01]  /*1960*/  FFMA R68, R37.reuse, R26, R68 ;  /* 0x0000001a25447223 */ /* 0x040fe20000000044 */
[----:B------:R-:W-:Y:S01]  /*1970*/  FFMA R49, R37, R30, R49 ;  /* 0x0000001e25317223 */ /* 0x000fe20000000031 */
[----:B--2---:R-:W-:Y:S01]  /*1980*/  IADD3 R2, PT, PT, R2, 0x400, RZ ;  /* 0x0000040002027810 */ /* 0x004fe20007ffe0ff */
        /* <DEDUP_REMOVED lines=8> */
[----:B----4-:R-:W-:Y:S01]  /*1a10*/  FFMA R44, R41, R27, R28 ;  /* 0x0000001b292c7223 */ /* 0x010fe2000000001c */
[----:B-----5:R-:W-:Y:S01]  /*1a20*/  FFMA R29, R9, R11, R39 ;  /* 0x0000000b091d7223 */ /* 0x020fe20000000027 */
[C---:B------:R-:W-:Y:S01]  /*1a30*/  FFMA R48, R41.reuse, R43, R48 ;  /* 0x0000002b29307223 */ /* 0x040fe20000000030 */
[C---:B------:R-:W-:Y:S01]  /*1a40*/  FFMA R54, R41.reuse, R47, R54 ;  /* 0x0000002f29367223 */ /* 0x040fe20000000036 */
[C---:B------:R-:W-:Y:S01]  /*1a50*/  FFMA R55, R41.reuse, R11, R55 ;  /* 0x0000000b29377223 */ /* 0x040fe20000000037 */
[C---:B------:R-:W-:Y:S01]  /*1a60*/  FFMA R58, R41.reuse, R19, R58 ;  /* 0x00000013293a7223 */ /* 0x040fe2000000003a */
[C---:B------:R-:W-:Y:S01]  /*1a70*/  FFMA R62, R41.reuse, R15, R62 ;  /* 0x0000000f293e7223 */ /* 0x040fe2000000003e */
[C---:B------:R-:W-:Y:S01]  /*1a80*/  FFMA R36, R41.reuse, R23, R65 ;  /* 0x0000001729247223 */ /* 0x040fe20000000041 */
[----:B------:R-:W-:Y:S01]  /*1a90*/  FFMA R41, R41, R31, R13 ;  /* 0x0000001f29297223 */ /* 0x000fe2000000000d */
[-C--:B------:R-:W-:Y:S01]  /*1aa0*/  FFMA R51, R9, R43.reuse, R51 ;  /* 0x0000002b09337223 */ /* 0x080fe20000000033 */
        /* <DEDUP_REMOVED lines=19> */
[C---:B------:R-:W-:Y:S01]  /*1be0*/  FFMA R68, R8.reuse, R23, R20 ;  /* 0x0000001708447223 */ /* 0x040fe20000000014 */
[C---:B------:R-:W-:Y:S01]  /*1bf0*/  FFMA R59, R8.reuse, R27, R26 ;  /* 0x0000001b083b7223 */ /* 0x040fe2000000001a */
[----:B------:R-:W-:Y:S01]  /*1c00*/  FFMA R49, R8, R31, R17 ;  /* 0x0000001f08317223 */ /* 0x000fe20000000011 */
[----:B------:R-:W-:Y:S06]  /*1c10*/  BRA.U UP0, `(.L_x_0) ;  /* 0xffffffed00307547 */ /* 0x000fec000b83ffff */
[----:B------:R-:W-:Y:S01]  /*1c20*/  HFMA2 R2, -RZ, RZ, 0, 5.9604644775390625e-08 ;  /* 0x00000001ff027431 */ /* 0x000fe200000001ff */
[----:B------:R-:W-:Y:S01]  /*1c30*/  UPLOP3.LUT UP0, UPT, UPT, UPT, UPT, 0x40, 0x4 ;  /* 0x000000000004789c */ /* 0x000fe20003f0e870 */
[----:B------:R-:W-:Y:S10]  /*1c40*/  BRA.U UP1, `(.L_x_1) ;  /* 0xffffffe501647547 */ /* 0x000ff4000b83ffff */
[----:B------:R-:W0:Y:S01]  /*1c50*/  LDC.64 R8, c[0x0][0x390] ;  /* 0x0000e400ff087b82 */ /* 0x000e220000000a00 */
[----:B------:R-:W-:Y:S01]  /*1c60*/  IMAD R0, R5, 0x30f8, R0 ;  /* 0x000030f805007824 */ /* 0x000fe200078e0200 */
[----:B------:R-:W-:Y:S02]  /*1c70*/  FMNMX R5, RZ, R48, !PT ;  /* 0x00000030ff057209 */ /* 0x000fe40007800000 */
[----:B------:R-:W-:Y:S01]  /*1c80*/  FMNMX R11, RZ, R46, !PT ;  /* 0x0000002eff0b7209 */ /* 0x000fe20007800000 */
[----:B------:R-:W-:Y:S01]  /*1c90*/  IMAD R3, R3, 0xe0, R0 ;  /* 0x000000e003037824 */ /* 0x000fe200078e0200 */
[----:B------:R-:W-:Y:S02]  /*1ca0*/  FMNMX R13, RZ, R60, !PT ;  /* 0x0000003cff0d7209 */ /* 0x000fe40007800000 */
[----:B------:R-:W-:Y:S02]  /*1cb0*/  FMNMX R15, RZ, R32, !PT ;  /* 0x00000020ff0f7209 */ /* 0x000fe40007800000 */
[----:B------:R-:W-:-:S02]  /*1cc0*/  LEA R3, R4, R3, 0x3 ;  /* 0x0000000304037211 */ /* 0x000fc400078e18ff */
[----:B------:R-:W-:Y:S02]  /*1cd0*/  FMNMX R17, RZ, R62, !PT ;  /* 0x0000003eff117209 */ /* 0x000fe40007800000 */
[----:B------:R-:W-:Y:S02]  /*1ce0*/  FMNMX R51, RZ, R51, !PT ;  /* 0x00000033ff337209 */ /* 0x000fe40007800000 */
[----:B------:R-:W-:Y:S02]  /*1cf0*/  FMNMX R53, RZ, R53, !PT ;  /* 0x00000035ff357209 */ /* 0x000fe40007800000 */
[----:B------:R-:W-:Y:S02]  /*1d00*/  FMNMX R35, RZ, R35, !PT ;  /* 0x00000023ff237209 */ /* 0x000fe40007800000 */
[----:B------:R-:W-:Y:S02]  /*1d10*/  FMNMX R33, RZ, R33, !PT ;  /* 0x00000021ff217209 */ /* 0x000fe40007800000 */
[----:B------:R-:W-:Y:S01]  /*1d20*/  FMNMX R55, RZ, R55, !PT ;  /* 0x00000037ff377209 */ /* 0x000fe20007800000 */
[----:B0-----:R-:W-:Y:S01]  /*1d30*/  IMAD.WIDE.U32 R8, R3, 0x4, R8 ;  /* 0x0000000403087825 */ /* 0x001fe200078e0008 */
[----:B------:R-:W-:-:S02]  /*1d40*/  FMNMX R3, RZ, R54, !PT ;  /* 0x00000036ff037209 */ /* 0x000fc40007800000 */
[----:B------:R-:W-:Y:S02]  /*1d50*/  FMNMX R29, RZ, R29, !PT ;  /* 0x0000001dff1d7209 */ /* 0x000fe40007800000 */
[----:B------:R0:W-:Y:S01]  /*1d60*/  STG.E desc[UR8][R8.64], R5 ;  /* 0x0000000508007986 */ /* 0x0001e2000c101908 */
[----:B------:R-:W-:Y:S02]  /*1d70*/  FMNMX R57, RZ, R57, !PT ;  /* 0x00000039ff397209 */ /* 0x000fe40007800000 */
[----:B------:R-:W-:Y:S01]  /*1d80*/  FMNMX R61, RZ, R61, !PT ;  /* 0x0000003dff3d7209 */ /* 0x000fe20007800000 */
[----:B------:R1:W-:Y:S01]  /*1d90*/  STG.E desc[UR8][R8.64+0xc4000], R3 ;  /* 0x0c40000308007986 */ /* 0x0003e2000c101908 */
[----:B------:R-:W-:Y:S02]  /*1da0*/  FMNMX R63, RZ, R63, !PT ;  /* 0x0000003fff3f7209 */ /* 0x000fe40007800000 */
[----:B------:R-:W-:Y:S01]  /*1db0*/  FMNMX R37, RZ, R37, !PT ;  /* 0x00000025ff257209 */ /* 0x000fe20007800000 */
[----:B------:R2:W-:Y:S01]  /*1dc0*/  STG.E desc[UR8][R8.64+0x1c0], R11 ;  /* 0x0001c00b08007986 */ /* 0x0005e2000c101908 */
[----:B------:R-:W-:-:S02]  /*1dd0*/  FMNMX R41, RZ, R41, !PT ;  /* 0x00000029ff297209 */ /* 0x000fc40007800000 */
[----:B------:R-:W-:Y:S01]  /*1de0*/  FMNMX R19, RZ, R42, !PT ;  /* 0x0000002aff137209 */ /* 0x000fe20007800000 */
[----:B------:R3:W-:Y:S01]  /*1df0*/  STG.E desc[UR8][R8.64+0xc71e0], R13 ;  /* 0x0c71e00d08007986 */ /* 0x0007e2000c101908 */
[----:B0-----:R-:W-:Y:S02]  /*1e00*/  FMNMX R5, RZ, R56, !PT ;  /* 0x00000038ff057209 */ /* 0x001fe40007800000 */
[----:B------:R-:W-:Y:S01]  /*1e10*/  FMNMX R39, RZ, R39, !PT ;  /* 0x00000027ff277209 */ /* 0x000fe20007800000 */
[----:B------:R0:W-:Y:S01]  /*1e20*/  STG.E desc[UR8][R8.64+0xc73a0], R15 ;  /* 0x0c73a00f08007986 */ /* 0x0001e2000c101908 */
[----:B-1----:R-:W-:Y:S02]  /*1e30*/  FMNMX R3, RZ, R58, !PT ;  /* 0x0000003aff037209 */ /* 0x002fe40007800000 */
[----:B------:R-:W-:Y:S01]  /*1e40*/  FMNMX R7, RZ, R7, !PT ;  /* 0x00000007ff077209 */ /* 0x000fe20007800000 */
[----:B------:R1:W-:Y:S01]  /*1e50*/  STG.E desc[UR8][R8.64+0xc42a0], R5 ;  /* 0x0c42a00508007986 */ /* 0x0003e2000c101908 */
[----:B--2---:R-:W-:-:S02]  /*1e60*/  FMNMX R11, RZ, R28, !PT ;  /* 0x0000001cff0b7209 */ /* 0x004fc40007800000 */
[----:B------:R-:W-:Y:S01]  /*1e70*/  FMNMX R59, RZ, R59, !PT ;  /* 0x0000003bff3b7209 */ /* 0x000fe20007800000 */
[----:B------:R2:W-:Y:S01]  /*1e80*/  STG.E desc[UR8][R8.64+0xc7100], R3 ;  /* 0x0c71000308007986 */ /* 0x0005e2000c101908 */
[----:B---3--:R-:W-:Y:S02]  /*1e90*/  FMNMX R13, RZ, R38, !PT ;  /* 0x00000026ff0d7209 */ /* 0x008fe40007800000 */
[----:B------:R-:W-:Y:S01]  /*1ea0*/  FMNMX R49, RZ, R49, !PT ;  /* 0x00000031ff317209 */ /* 0x000fe20007800000 */
[----:B------:R3:W-:Y:S01]  /*1eb0*/  STG.E desc[UR8][R8.64+0xc72c0], R11 ;  /* 0x0c72c00b08007986 */ /* 0x0007e2000c101908 */
[----:B0-----:R-:W-:-:S03]  /*1ec0*/  FMNMX R15, RZ, R68, !PT ;  /* 0x00000044ff0f7209 */ /* 0x001fc60007800000 */
[----:B------:R0:W-:Y:S01]  /*1ed0*/  STG.E desc[UR8][R8.64+0x6200], R17 ;  /* 0x0062001108007986 */ /* 0x0001e2000c101908 */
[----:B-1----:R-:W-:Y:S02]  /*1ee0*/  FMNMX R5, RZ, R64, !PT ;  /* 0x00000040ff057209 */ /* 0x002fe40007800000 */
[----:B--2---:R-:W-:Y:S01]  /*1ef0*/  FMNMX R3, RZ, R36, !PT ;  /* 0x00000024ff037209 */ /* 0x004fe20007800000 */
[----:B------:R-:W-:Y:S01]  /*1f00*/  STG.E desc[UR8][R8.64+0xe0], R51 ;  /* 0x0000e03308007986 */ /* 0x000fe2000c101908 */
[----:B---3--:R-:W-:-:S03]  /*1f10*/  FMNMX R11, RZ, R30, !PT ;  /* 0x0000001eff0b7209 */ /* 0x008fc60007800000 */
[----:B------:R1:W-:Y:S01]  /*1f20*/  STG.E desc[UR8][R8.64+0xca200], R3 ;  /* 0x0ca2000308007986 */ /* 0x0003e2000c101908 */
[----:B0-----:R-:W-:-:S03]  /*1f30*/  FMNMX R17, RZ, R44, !PT ;  /* 0x0000002cff117209 */ /* 0x001fc60007800000 */
[----:B------:R-:W-:Y:S04]  /*1f40*/  STG.E desc[UR8][R8.64+0xc40e0], R53 ;  /* 0x0c40e03508007986 */ /* 0x000fe8000c101908 */
[----:B------:R-:W-:Y:S01]  /*1f50*/  STG.E desc[UR8][R8.64+0xc41c0], R35 ;  /* 0x0c41c02308007986 */ /* 0x000fe2000c101908 */
[----:B-1----:R-:W-:-:S03]  /*1f60*/  FMNMX R3, RZ, R40, !PT ;  /* 0x00000028ff037209 */ /* 0x002fc60007800000 */
[----:B------:R-:W-:Y:S04]  /*1f70*/  STG.E desc[UR8][R8.64+0x2a0], R33 ;  /* 0x0002a02108007986 */ /* 0x000fe8000c101908 */
        /* <DEDUP_REMOVED lines=17> */
[----:B------:R-:W-:Y:S01]  /*2090*/  STG.E desc[UR8][R8.64+0xcd5a0], R49 ;  /* 0x0cd5a03108007986 */ /* 0x000fe2000c101908 */
[----:B------:R-:W-:Y:S05]  /*20a0*/  EXIT ;  /* 0x000000000000794d */ /* 0x000fea0003800000 */
.L_x_2:
[----:B------:R-:W-:-:S00]  /*20b0*/  BRA `(.L_x_2) ;  /* 0xfffffffc00fc7947 */ /* 0x000fc0000383ffff */
[----:B------:R-:W-:-:S00]  /*20c0*/  NOP ;  /* 0x0000000000007918 */ /* 0x000fc00000000000 */
        /* <DEDUP_REMOVED lines=11> */
.L_x_3:


//--------------------- .nv.shared.candidate6     --------------------------
	.section	.nv.shared.candidate6,"aw",@nobits
	.sectionflags	@""
	.align	4
.nv.shared.candidate6:
	.zero		21504


//--------------------- .nv.shared.reserved.0     --------------------------
	.section	.nv.shared.reserved.0,"aw",@nobits
	.weak		__nv_reservedSMEM_offset_0_alias
	.size		__nv_reservedSMEM_offset_0_alias, 0, 64
	.other		__nv_reservedSMEM_offset_0_alias,@"STO_CUDA_RESERVED_SHARED STV_DEFAULT"
__nv_reservedSMEM_offset_0_alias:
	.zero		0
	.zero		64


//--------------------- .nv.constant0.candidate6  --------------------------
	.section	.nv.constant0.candidate6,"a",@progbits
	.sectionflags	@""
	.align	4
.nv.constant0.candidate6:
	.zero		920


//--------------------- SYMBOLS --------------------------

	.type		.nv.reservedSmem.offset0,@object
	.size		.nv.reservedSmem.offset0,0x4
	.type		.nv.reservedSmem.cap,@object
	.size		.nv.reservedSmem.cap,0x4
